def attn_fwd(
    Q,
    K,
    V,
    Out,
    Lse,
    sm_scale,
    stride_qz,
    stride_qh,
    stride_qm,
    stride_qk,
    stride_kz,
    stride_kh,
    stride_kn,
    stride_kk,
    stride_vz,
    stride_vh,
    stride_vn,
    stride_vk,
    stride_oz,
    stride_oh,
    stride_om,
    stride_ok,
    seqlen_q,
    seqlen_k,
    BLOCK_M: tl.constexpr,
    BLOCK_N: tl.constexpr,
    HEAD_DIM: tl.constexpr,
    CAUSAL: tl.constexpr,
):
    start_m = tl.program_id(0)
    off_hz = tl.program_id(1)
    q_off = off_hz * stride_qh
    k_off = off_hz * stride_kh
    v_off = off_hz * stride_vh
    offs_m = start_m * BLOCK_M + tl.arange(0, BLOCK_M)
    offs_d = tl.arange(0, HEAD_DIM)
    offs_n = tl.arange(0, BLOCK_N)
    q_ptrs = Q + q_off + offs_m[:, None] * stride_qm + offs_d[None, :] * stride_qk
    k_ptrs = K + k_off + offs_d[:, None] * stride_kk + offs_n[None, :] * stride_kn
    v_ptrs = V + v_off + offs_n[:, None] * stride_vn + offs_d[None, :] * stride_vk
    m_i = tl.full([BLOCK_M], float("-inf"), dtype=tl.float32)
    l_i = tl.zeros([BLOCK_M], dtype=tl.float32) + 1.0
    acc = tl.zeros([BLOCK_M, HEAD_DIM], dtype=tl.float32)
    q = tl.load(q_ptrs)
    acc, l_i, m_i = _attn_fwd_inner(
        acc,
        l_i,
        m_i,
        q,
        k_ptrs,
        v_ptrs,
        sm_scale,
        stride_kn,
        stride_vn,
        start_m,
        seqlen_k,
        BLOCK_M,
        BLOCK_N,
        HEAD_DIM,
        CAUSAL,
    )
    acc = acc / l_i[:, None]
    lse = m_i + tl.math.log2(l_i) / 1.4426950408889634
    o_ptrs = (
        Out
        + off_hz * stride_oh
        + offs_m[:, None] * stride_om
        + offs_d[None, :] * stride_ok
    )
    tl.store(o_ptrs, acc.to(Out.dtype.element_ty))
    tl.store(Lse + off_hz * seqlen_q + offs_m, lse)

# config = {"BLOCK_M": 64, "BLOCK_N": 32, "HEAD_DIM": 256, "arch": "sm_90", "causal": true, "dtype": "fp16", "num_stages": 2, "num_warps": 4}
# arch = sm_90


// ===== COMPILED SASS (sm_90a) =====

	.target	sm_90a

	.elftype	@"ET_EXEC"


//--------------------- .note.nv.tkinfo           --------------------------
	.section	.note.nv.tkinfo,"",@"SHT_NOTE"
	.sectionflags	@"SHF_NOTE_NV_TKINFO"
	.tkinfo
        /*0018*/ 	.word	0x00000002
        /*0030*/ 	.string	""
        /*0030*/ 	.string	"ptxas"
        /*0030*/ 	.string	"Cuda compilation tools, release 13.0, V13.0.88"
        /*0030*/ 	.string	"Build cuda_13.0.r13.0/compiler.36424714_0"
        /*0030*/ 	.string	"-v  -suppress-debug-info  -lineinfo  -arch sm_90a "



//--------------------- .note.nv.cuinfo           --------------------------
	.section	.note.nv.cuinfo,"",@"SHT_NOTE"
	.sectionflags	@"SHF_NOTE_NV_CUINFO"
        /*0018*/ 	.short	0x0002
        /*001a*/ 	.short	0x005a
        /*001c*/ 	.short	0x0082
	.zero		2


//--------------------- .nv.info                  --------------------------
	.section	.nv.info,"",@"SHT_CUDA_INFO"
	.align	4


	//----- nvinfo : EIATTR_REGCOUNT
	.align		4
        /*0000*/ 	.byte	0x04, 0x2f
        /*0002*/ 	.short	(.L_2 - .L_1)
	.align		4
.L_1:
        /*0004*/ 	.word	index@(attn_fwd)
        /*0008*/ 	.word	0x000000ff


	//----- nvinfo : EIATTR_FRAME_SIZE
	.align		4
.L_2:
        /*000c*/ 	.byte	0x04, 0x11
        /*000e*/ 	.short	(.L_4 - .L_3)
	.align		4
.L_3:
        /*0010*/ 	.word	index@(attn_fwd)
        /*0014*/ 	.word	0x000003e0


	//----- nvinfo : EIATTR_MIN_STACK_SIZE
	.align		4
.L_4:
        /*0018*/ 	.byte	0x04, 0x12
        /*001a*/ 	.short	(.L_6 - .L_5)
	.align		4
.L_5:
        /*001c*/ 	.word	index@(attn_fwd)
        /*0020*/ 	.word	0x000003e0
.L_6:


//--------------------- .nv.compat                --------------------------
	.section	.nv.compat,"",@"SHT_CUDA_COMPAT_INFO"
	.align	4
        /*0000*/ 	.byte	0x02, 0x09, 0x01, 0x00, 0x02, 0x02, 0x04, 0x00, 0x02, 0x05, 0x05, 0x00, 0x03, 0x07, 0x01, 0x01
        /*0010*/ 	.byte	0x02, 0x03, 0x00, 0x00, 0x02, 0x06, 0x01, 0x00, 0x04, 0x0b, 0x08, 0x00, 0x00, 0x00, 0x00, 0x00
        /*0020*/ 	.byte	0x00, 0x00, 0x00, 0x00


//--------------------- .nv.info.attn_fwd         --------------------------
	.section	.nv.info.attn_fwd,"",@"SHT_CUDA_INFO"
	.sectionflags	@""
	.align	4


	//----- nvinfo : EIATTR_CUDA_API_VERSION
	.align		4
        /*0000*/ 	.byte	0x04, 0x37
        /*0002*/ 	.short	(.L_8 - .L_7)
.L_7:
        /*0004*/ 	.word	0x00000082


	//----- nvinfo : EIATTR_KPARAM_INFO
	.align		4
.L_8:
        /*0008*/ 	.byte	0x04, 0x17
        /*000a*/ 	.short	(.L_10 - .L_9)
.L_9:
        /*000c*/ 	.word	0x00000000
        /*0010*/ 	.short	0x0019
        /*0012*/ 	.short	0x0080
        /*0014*/ 	.byte	0x00, 0xf4, 0x21, 0x00


	//----- nvinfo : EIATTR_KPARAM_INFO
	.align		4
.L_10:
        /*0018*/ 	.byte	0x04, 0x17
        /*001a*/ 	.short	(.L_12 - .L_11)
.L_11:
        /*001c*/ 	.word	0x00000000
        /*0020*/ 	.short	0x0018
        /*0022*/ 	.short	0x0078
        /*0024*/ 	.byte	0x00, 0xf4, 0x21, 0x00


	//----- nvinfo : EIATTR_KPARAM_INFO
	.align		4
.L_12:
        /*0028*/ 	.byte	0x04, 0x17
        /*002a*/ 	.short	(.L_14 - .L_13)
.L_13:
        /*002c*/ 	.word	0x00000000
        /*0030*/ 	.short	0x0017
        /*0032*/ 	.short	0x0070
        /*0034*/ 	.byte	0x00, 0xf0, 0x11, 0x00


	//----- nvinfo : EIATTR_KPARAM_INFO
	.align		4
.L_14:
        /*0038*/ 	.byte	0x04, 0x17
        /*003a*/ 	.short	(.L_16 - .L_15)
.L_15:
        /*003c*/ 	.word	0x00000000
        /*0040*/ 	.short	0x0016
        /*0042*/ 	.short	0x006c
        /*0044*/ 	.byte	0x00, 0xf0, 0x11, 0x00


	//----- nvinfo : EIATTR_KPARAM_INFO
	.align		4
.L_16:
        /*0048*/ 	.byte	0x04, 0x17
        /*004a*/ 	.short	(.L_18 - .L_17)
.L_17:
        /*004c*/ 	.word	0x00000000
        /*0050*/ 	.short	0x0015
        /*0052*/ 	.short	0x0068
        /*0054*/ 	.byte	0x00, 0xf0, 0x11, 0x00


	//----- nvinfo : EIATTR_KPARAM_INFO
	.align		4
.L_18:
        /*0058*/ 	.byte	0x04, 0x17
        /*005a*/ 	.short	(.L_20 - .L_19)
.L_19:
        /*005c*/ 	.word	0x00000000
        /*0060*/ 	.short	0x0014
        /*0062*/ 	.short	0x0064
        /*0064*/ 	.byte	0x00, 0xf0, 0x11, 0x00


	//----- nvinfo : EIATTR_KPARAM_INFO
	.align		4
.L_20:
        /*0068*/ 	.byte	0x04, 0x17
        /*006a*/ 	.short	(.L_22 - .L_21)
.L_21:
        /*006c*/ 	.word	0x00000000
        /*0070*/ 	.short	0x0013
        /*0072*/ 	.short	0x0060
        /*0074*/ 	.byte	0x00, 0xf0, 0x11, 0x00


	//----- nvinfo : EIATTR_KPARAM_INFO
	.align		4
.L_22:
        /*0078*/ 	.byte	0x04, 0x17
        /*007a*/ 	.short	(.L_24 - .L_23)
.L_23:
        /*007c*/ 	.word	0x00000000
        /*0080*/ 	.short	0x0012
        /*0082*/ 	.short	0x005c
        /*0084*/ 	.byte	0x00, 0xf0, 0x11, 0x00


	//----- nvinfo : EIATTR_KPARAM_INFO
	.align		4
.L_24:
        /*0088*/ 	.byte	0x04, 0x17
        /*008a*/ 	.short	(.L_26 - .L_25)
.L_25:
        /*008c*/ 	.word	0x00000000
        /*0090*/ 	.short	0x0011
        /*0092*/ 	.short	0x0058
        /*0094*/ 	.byte	0x00, 0xf0, 0x11, 0x00


	//----- nvinfo : EIATTR_KPARAM_INFO
	.align		4
.L_26:
        /*0098*/ 	.byte	0x04, 0x17
        /*009a*/ 	.short	(.L_28 - .L_27)
.L_27:
        /*009c*/ 	.word	0x00000000
        /*00a0*/ 	.short	0x0010
        /*00a2*/ 	.short	0x0054
        /*00a4*/ 	.byte	0x00, 0xf0, 0x11, 0x00


	//----- nvinfo : EIATTR_KPARAM_INFO
	.align		4
.L_28:
        /*00a8*/ 	.byte	0x04, 0x17
        /*00aa*/ 	.short	(.L_30 - .L_29)
.L_29:
        /*00ac*/ 	.word	0x00000000
        /*00b0*/ 	.short	0x000f
        /*00b2*/ 	.short	0x0050
        /*00b4*/ 	.byte	0x00, 0xf0, 0x11, 0x00


	//----- nvinfo : EIATTR_KPARAM_INFO
	.align		4
.L_30:
        /*00b8*/ 	.byte	0x04, 0x17
        /*00ba*/ 	.short	(.L_32 - .L_31)
.L_31:
        /*00bc*/ 	.word	0x00000000
        /*00c0*/ 	.short	0x000e
        /*00c2*/ 	.short	0x004c
        /*00c4*/ 	.byte	0x00, 0xf0, 0x11, 0x00


	//----- nvinfo : EIATTR_KPARAM_INFO
	.align		4
.L_32:
        /*00c8*/ 	.byte	0x04, 0x17
        /*00ca*/ 	.short	(.L_34 - .L_33)
.L_33:
        /*00cc*/ 	.word	0x00000000
        /*00d0*/ 	.short	0x000d
        /*00d2*/ 	.short	0x0048
        /*00d4*/ 	.byte	0x00, 0xf0, 0x11, 0x00


	//----- nvinfo : EIATTR_KPARAM_INFO
	.align		4
.L_34:
        /*00d8*/ 	.byte	0x04, 0x17
        /*00da*/ 	.short	(.L_36 - .L_35)
.L_35:
        /*00dc*/ 	.word	0x00000000
        /*00e0*/ 	.short	0x000c
        /*00e2*/ 	.short	0x0044
        /*00e4*/ 	.byte	0x00, 0xf0, 0x11, 0x00


	//----- nvinfo : EIATTR_KPARAM_INFO
	.align		4
.L_36:
        /*00e8*/ 	.byte	0x04, 0x17
        /*00ea*/ 	.short	(.L_38 - .L_37)
.L_37:
        /*00ec*/ 	.word	0x00000000
        /*00f0*/ 	.short	0x000b
        /*00f2*/ 	.short	0x0040
        /*00f4*/ 	.byte	0x00, 0xf0, 0x11, 0x00


	//----- nvinfo : EIATTR_KPARAM_INFO
	.align		4
.L_38:
        /*00f8*/ 	.byte	0x04, 0x17
        /*00fa*/ 	.short	(.L_40 - .L_39)
.L_39:
        /*00fc*/ 	.word	0x00000000
        /*0100*/ 	.short	0x000a
        /*0102*/ 	.short	0x003c
        /*0104*/ 	.byte	0x00, 0xf0, 0x11, 0x00


	//----- nvinfo : EIATTR_KPARAM_INFO
	.align		4
.L_40:
        /*0108*/ 	.byte	0x04, 0x17
        /*010a*/ 	.short	(.L_42 - .L_41)
.L_41:
        /*010c*/ 	.word	0x00000000
        /*0110*/ 	.short	0x0009
        /*0112*/ 	.short	0x0038
        /*0114*/ 	.byte	0x00, 0xf0, 0x11, 0x00


	//----- nvinfo : EIATTR_KPARAM_INFO
	.align		4
.L_42:
        /*0118*/ 	.byte	0x04, 0x17
        /*011a*/ 	.short	(.L_44 - .L_43)
.L_43:
        /*011c*/ 	.word	0x00000000
        /*0120*/ 	.short	0x0008
        /*0122*/ 	.short	0x0034
        /*0124*/ 	.byte	0x00, 0xf0, 0x11, 0x00


	//----- nvinfo : EIATTR_KPARAM_INFO
	.align		4
.L_44:
        /*0128*/ 	.byte	0x04, 0x17
        /*012a*/ 	.short	(.L_46 - .L_45)
.L_45:
        /*012c*/ 	.word	0x00000000
        /*0130*/ 	.short	0x0007
        /*0132*/ 	.short	0x0030
        /*0134*/ 	.byte	0x00, 0xf0, 0x11, 0x00


	//----- nvinfo : EIATTR_KPARAM_INFO
	.align		4
.L_46:
        /*0138*/ 	.byte	0x04, 0x17
        /*013a*/ 	.short	(.L_48 - .L_47)
.L_47:
        /*013c*/ 	.word	0x00000000
        /*0140*/ 	.short	0x0006
        /*0142*/ 	.short	0x002c
        /*0144*/ 	.byte	0x00, 0xf0, 0x11, 0x00


	//----- nvinfo : EIATTR_KPARAM_INFO
	.align		4
.L_48:
        /*0148*/ 	.byte	0x04, 0x17
        /*014a*/ 	.short	(.L_50 - .L_49)
.L_49:
        /*014c*/ 	.word	0x00000000
        /*0150*/ 	.short	0x0005
        /*0152*/ 	.short	0x0028
        /*0154*/ 	.byte	0x00, 0xf0, 0x11, 0x00


	//----- nvinfo : EIATTR_KPARAM_INFO
	.align		4
.L_50:
        /*0158*/ 	.byte	0x04, 0x17
        /*015a*/ 	.short	(.L_52 - .L_51)
.L_51:
        /*015c*/ 	.word	0x00000000
        /*0160*/ 	.short	0x0004
        /*0162*/ 	.short	0x0020
        /*0164*/ 	.byte	0x00, 0xf4, 0x21, 0x00


	//----- nvinfo : EIATTR_KPARAM_INFO
	.align		4
.L_52:
        /*0168*/ 	.byte	0x04, 0x17
        /*016a*/ 	.short	(.L_54 - .L_53)
.L_53:
        /*016c*/ 	.word	0x00000000
        /*0170*/ 	.short	0x0003
        /*0172*/ 	.short	0x0018
        /*0174*/ 	.byte	0x00, 0xf4, 0x21, 0x00


	//----- nvinfo : EIATTR_KPARAM_INFO
	.align		4
.L_54:
        /*0178*/ 	.byte	0x04, 0x17
        /*017a*/ 	.short	(.L_56 - .L_55)
.L_55:
        /*017c*/ 	.word	0x00000000
        /*0180*/ 	.short	0x0002
        /*0182*/ 	.short	0x0010
        /*0184*/ 	.byte	0x00, 0xf4, 0x21, 0x00


	//----- nvinfo : EIATTR_KPARAM_INFO
	.align		4
.L_56:
        /*0188*/ 	.byte	0x04, 0x17
        /*018a*/ 	.short	(.L_58 - .L_57)
.L_57:
        /*018c*/ 	.word	0x00000000
        /*0190*/ 	.short	0x0001
        /*0192*/ 	.short	0x0008
        /*0194*/ 	.byte	0x00, 0xf4, 0x21, 0x00


	//----- nvinfo : EIATTR_KPARAM_INFO
	.align		4
.L_58:
        /*0198*/ 	.byte	0x04, 0x17
        /*019a*/ 	.short	(.L_60 - .L_59)
.L_59:
        /*019c*/ 	.word	0x00000000
        /*01a0*/ 	.short	0x0000
        /*01a2*/ 	.short	0x0000
        /*01a4*/ 	.byte	0x00, 0xf4, 0x21, 0x00


	//----- nvinfo : EIATTR_SPARSE_MMA_MASK
	.align		4
.L_60:
        /*01a8*/ 	.byte	0x03, 0x50
        /*01aa*/ 	.short	0x0000


	//----- nvinfo : EIATTR_MAXREG_COUNT
	.align		4
        /*01ac*/ 	.byte	0x03, 0x1b
        /*01ae*/ 	.short	0x00ff


	//----- nvinfo : EIATTR_NUM_BARRIERS
	.align		4
        /*01b0*/ 	.byte	0x02, 0x4c
        /*01b2*/ 	.byte	0x01
	.zero		1


	//----- nvinfo : EIATTR_ANNOTATIONS
	.align		4
        /*01b4*/ 	.byte	0x04, 0x55
        /*01b6*/ 	.short	(.L_62 - .L_61)


	//   ....[0]....
.L_61:
        /*01b8*/ 	.word	0x00000001
        /*01bc*/ 	.byte	0xd0, 0x31, 0x00, 0x00, 0x01, 0x00, 0x00, 0x00, 0x20, 0x35, 0x00, 0x00, 0x01, 0x00, 0x00, 0x00
        /* <DEDUP_REMOVED lines=123> */
        /*097c*/ 	.byte	0x80, 0x77, 0x00, 0x00, 0x01, 0x00, 0x00, 0x00, 0xc0, 0x7f, 0x00, 0x00


	//----- nvinfo : EIATTR_MERCURY_ISA_VERSION
	.align		4
.L_62:
        /*0988*/ 	.byte	0x03, 0x5f
        /*098a*/ 	.short	0x0101


	//----- nvinfo : EIATTR_COOP_GROUP_MASK_REGIDS
	.align		4
        /*098c*/ 	.byte	0x04, 0x29
        /*098e*/ 	.short	(.L_64 - .L_63)


	//   ....[0]....
.L_63:
        /*0990*/ 	.word	0xffffffff


	//   ....[1]....
        /*0994*/ 	.word	0xffffffff


	//   ....[2]....
        /*0998*/ 	.word	0xffffffff


	//   ....[3]....
        /*099c*/ 	.word	0xffffffff


	//   ....[4]....
        /*09a0*/ 	.word	0xffffffff


	//   ....[5]....
        /*09a4*/ 	.word	0xffffffff


	//   ....[6]....
        /*09a8*/ 	.word	0xffffffff


	//   ....[7]....
        /*09ac*/ 	.word	0xffffffff


	//----- nvinfo : EIATTR_COOP_GROUP_INSTR_OFFSETS
	.align		4
.L_64:
        /*09b0*/ 	.byte	0x04, 0x28
        /*09b2*/ 	.short	(.L_66 - .L_65)


	//   ....[0]....
.L_65:
        /*09b4*/ 	.word	0x00007710


	//   ....[1]....
        /*09b8*/ 	.word	0x00007810


	//   ....[2]....
        /*09bc*/ 	.word	0x00007920


	//   ....[3]....
        /*09c0*/ 	.word	0x00007940


	//   ....[4]....
        /*09c4*/ 	.word	0x00008ab0


	//   ....[5]....
        /*09c8*/ 	.word	0x00008ac0


	//   ....[6]....
        /*09cc*/ 	.word	0x00008b10


	//   ....[7]....
        /*09d0*/ 	.word	0x00008b20


	//----- nvinfo : EIATTR_EXIT_INSTR_OFFSETS
	.align		4
.L_66:
        /*09d4*/ 	.byte	0x04, 0x1c
        /*09d6*/ 	.short	(.L_68 - .L_67)


	//   ....[0]....
.L_67:
        /*09d8*/ 	.word	0x0000df50


	//   ....[1]....
        /*09dc*/ 	.word	0x0000e000


	//----- nvinfo : EIATTR_REQNTID
	.align		4
.L_68:
        /*09e0*/ 	.byte	0x04, 0x10
        /*09e2*/ 	.short	(.L_70 - .L_69)
.L_69:
        /*09e4*/ 	.word	0x00000080
        /*09e8*/ 	.word	0x00000001
        /*09ec*/ 	.word	0x00000001


	//----- nvinfo : EIATTR_CBANK_PARAM_SIZE
	.align		4
.L_70:
        /*09f0*/ 	.byte	0x03, 0x19
        /*09f2*/ 	.short	0x0088


	//----- nvinfo : EIATTR_PARAM_CBANK
	.align		4
        /*09f4*/ 	.byte	0x04, 0x0a
        /*09f6*/ 	.short	(.L_72 - .L_71)
	.align		4
.L_71:
        /*09f8*/ 	.word	index@(.nv.constant0.attn_fwd)
        /*09fc*/ 	.short	0x0210
        /*09fe*/ 	.short	0x0088


	//----- nvinfo : EIATTR_SW_WAR
	.align		4
.L_72:
        /*0a00*/ 	.byte	0x04, 0x36
        /*0a02*/ 	.short	(.L_74 - .L_73)
.L_73:
        /*0a04*/ 	.word	0x00000008
.L_74:


//--------------------- .nv.callgraph             --------------------------
	.section	.nv.callgraph,"",@"SHT_CUDA_CALLGRAPH"
	.align	4
	.sectionentsize	8
	.align		4
        /*0000*/ 	.word	0x00000000
	.align		4
        /*0004*/ 	.word	0xffffffff
	.align		4
        /*0008*/ 	.word	0x00000000
	.align		4
        /*000c*/ 	.word	0xfffffffe
	.align		4
        /*0010*/ 	.word	0x00000000
	.align		4
        /*0014*/ 	.word	0xfffffffd
	.align		4
        /*0018*/ 	.word	0x00000000
	.align		4
        /*001c*/ 	.word	0xfffffffc


//--------------------- .nv.constant4             --------------------------
	.section	.nv.constant4,"a",@progbits
	.align	8
	.align		8
.nv.constant4:
        /*0000*/ 	.dword	_$_str


//--------------------- .text.attn_fwd            --------------------------
	.section	.text.attn_fwd,"ax",@progbits
	.align	128
        .global         attn_fwd
        .type           attn_fwd,@function
        .size           attn_fwd,(.L_x_3 - attn_fwd)
        .other          attn_fwd,@"STO_CUDA_ENTRY STV_DEFAULT"
attn_fwd:
.text.attn_fwd:
[----:B------:R-:W0:Y:S01]  /*0000*/  LDC R1, c[0x0][0x28] ;  /* 0x00000a00ff017b82 */ /* 0x000e220000000800 */
[----:B------:R-:W1:Y:S07]  /*0010*/  S2R R17, SR_CTAID.X ;  /* 0x0000000000117919 */ /* 0x000e6e0000002500 */
[----:B------:R-:W2:Y:S01]  /*0020*/  LDC.64 R2, c[0x0][0x240] ;  /* 0x00009000ff027b82 */ /* 0x000ea20000000a00 */
[----:B------:R-:W-:Y:S01]  /*0030*/  ULDC.64 UR60, c[0x0][0x208] ;  /* 0x00008200003c7ab9 */ /* 0x000fe20000000a00 */
[----:B0-----:R-:W-:Y:S01]  /*0040*/  VIADD R1, R1, 0xfffffc20 ;  /* 0xfffffc2001017836 */ /* 0x001fe20000000000 */
[----:B------:R-:W0:Y:S01]  /*0050*/  S2R R4, SR_TID.X ;  /* 0x0000000000047919 */ /* 0x000e220000002100 */
[----:B------:R-:W2:Y:S04]  /*0060*/  S2R R168, SR_CTAID.Y ;  /* 0x0000000000a87919 */ /* 0x000ea80000002600 */
[----:B------:R-:W3:Y:S08]  /*0070*/  LDC R14, c[0x0][0x248] ;  /* 0x00009200ff0e7b82 */ /* 0x000ef00000000800 */
[----:B------:R-:W4:Y:S01]  /*0080*/  LDC.64 R8, c[0x0][0x210] ;  /* 0x00008400ff087b82 */ /* 0x000f220000000a00 */
[----:B-1----:R-:W-:Y:S01]  /*0090*/  IMAD.SHL.U32 R17, R17, 0x40, RZ ;  /* 0x0000004011117824 */ /* 0x002fe200078e00ff */
[----:B0-----:R-:W-:-:S04]  /*00a0*/  SHF.R.U32.HI R7, RZ, 0x6, R4 ;  /* 0x00000006ff077819 */ /* 0x001fc80000011604 */
[----:B------:R-:W-:Y:S01]  /*00b0*/  LOP3.LUT R5, R17, 0x3f, R4, 0xf8, !PT ;  /* 0x0000003f11057812 */ /* 0x000fe200078ef804 */
[----:B--2---:R-:W-:Y:S01]  /*00c0*/  IMAD R0, R168, R2, RZ ;  /* 0x00000002a8007224 */ /* 0x004fe200078e02ff */
[----:B------:R-:W-:-:S03]  /*00d0*/  SGXT.U32 R7, R7, 0x1 ;  /* 0x000000010707781a */ /* 0x000fc60000000000 */
[----:B------:R-:W-:Y:S02]  /*00e0*/  IMAD R2, R5, R3, RZ ;  /* 0x0000000305027224 */ /* 0x000fe400078e02ff */
[----:B------:R-:W-:Y:S02]  /*00f0*/  IMAD.SHL.U32 R3, R0, 0x2, RZ ;  /* 0x0000000200037824 */ /* 0x000fe400078e00ff */
[----:B------:R-:W-:Y:S02]  /*0100*/  IMAD.SHL.U32 R5, R2, 0x2, RZ ;  /* 0x0000000202057824 */ /* 0x000fe400078e00ff */
[----:B---3--:R-:W-:Y:S02]  /*0110*/  IMAD R7, R7, R14, RZ ;  /* 0x0000000e07077224 */ /* 0x008fe400078e02ff */
[----:B------:R-:W-:-:S04]  /*0120*/  IMAD.HI R0, R0, 0x2, RZ ;  /* 0x0000000200007827 */ /* 0x000fc800078e02ff */
[----:B------:R-:W-:Y:S01]  /*0130*/  IMAD.HI R6, R2, 0x2, RZ ;  /* 0x0000000202067827 */ /* 0x000fe200078e02ff */
[----:B----4-:R-:W-:-:S03]  /*0140*/  IADD3 R2, P0, P1, R5, R8, R3 ;  /* 0x0000000805027210 */ /* 0x010fc6000791e003 */
[----:B------:R-:W-:Y:S01]  /*0150*/  IMAD R3, R14, 0x2, R7 ;  /* 0x000000020e037824 */ /* 0x000fe200078e0207 */
[----:B------:R-:W-:Y:S02]  /*0160*/  IADD3.X R0, R6, R9, R0, P0, P1 ;  /* 0x0000000906007210 */ /* 0x000fe400007e2400 */
[-C--:B------:R-:W-:Y:S01]  /*0170*/  LEA R8, P0, R7, R2.reuse, 0x1 ;  /* 0x0000000207087211 */ /* 0x080fe200078008ff */
[C---:B------:R-:W-:Y:S01]  /*0180*/  IMAD R5, R14.reuse, 0x2, R3 ;  /* 0x000000020e057824 */ /* 0x040fe200078e0203 */
[----:B------:R-:W-:Y:S02]  /*0190*/  LEA R10, P1, R3, R2, 0x1 ;  /* 0x00000002030a7211 */ /* 0x000fe400078208ff */
[----:B------:R-:W-:Y:S01]  /*01a0*/  LEA.HI.X.SX32 R9, R7, R0, 0x1, P0 ;  /* 0x0000000007097211 */ /* 0x000fe200000f0eff */
[C---:B------:R-:W-:Y:S01]  /*01b0*/  IMAD R7, R14.reuse, 0x2, R5 ;  /* 0x000000020e077824 */ /* 0x040fe200078e0205 */
[----:B------:R-:W-:Y:S02]  /*01c0*/  LEA R12, P0, R5, R2, 0x1 ;  /* 0x00000002050c7211 */ /* 0x000fe400078008ff */
[-C--:B------:R-:W-:Y:S01]  /*01d0*/  LEA.HI.X.SX32 R11, R3, R0.reuse, 0x1, P1 ;  /* 0x00000000030b7211 */ /* 0x080fe200008f0eff */
[C---:B------:R-:W-:Y:S01]  /*01e0*/  IMAD R15, R14.reuse, 0x2, R7 ;  /* 0x000000020e0f7824 */ /* 0x040fe200078e0207 */
[----:B------:R-:W-:Y:S01]  /*01f0*/  LEA.HI.X.SX32 R13, R5, R0, 0x1, P0 ;  /* 0x00000000050d7211 */ /* 0x000fe200000f0eff */
[----:B------:R-:W2:Y:S01]  /*0200*/  LDG.E.U16 R3, desc[UR60][R8.64] ;  /* 0x0000003c08037981 */ /* 0x000ea2000c1e1500 */
[-C--:B------:R-:W-:Y:S01]  /*0210*/  LEA R18, P0, R7, R2.reuse, 0x1 ;  /* 0x0000000207127211 */ /* 0x080fe200078008ff */
[----:B------:R-:W-:Y:S01]  /*0220*/  IMAD R23, R14, 0x2, R15 ;  /* 0x000000020e177824 */ /* 0x000fe200078e020f */
[----:B------:R-:W-:Y:S01]  /*0230*/  LEA R20, P1, R15, R2, 0x1 ;  /* 0x000000020f147211 */ /* 0x000fe200078208ff */
[----:B------:R0:W3:Y:S01]  /*0240*/  LDG.E.U16 R6, desc[UR60][R12.64] ;  /* 0x0000003c0c067981 */ /* 0x0000e2000c1e1500 */
[----:B------:R-:W-:-:S02]  /*0250*/  LEA.HI.X.SX32 R19, R7, R0, 0x1, P0 ;  /* 0x0000000007137211 */ /* 0x000fc400000f0eff */
[----:B------:R-:W-:Y:S01]  /*0260*/  LEA.HI.X.SX32 R21, R15, R0, 0x1, P1 ;  /* 0x000000000f157211 */ /* 0x000fe200008f0eff */
[C---:B------:R-:W-:Y:S01]  /*0270*/  IMAD R15, R14.reuse, 0x2, R23 ;  /* 0x000000020e0f7824 */ /* 0x040fe200078e0217 */
[C---:B------:R-:W-:Y:S01]  /*0280*/  LEA R22, P0, R23.reuse, R2, 0x1 ;  /* 0x0000000217167211 */ /* 0x040fe200078008ff */
[----:B------:R-:W4:Y:S03]  /*0290*/  LDG.E.U16 R5, desc[UR60][R10.64] ;  /* 0x0000003c0a057981 */ /* 0x000f26000c1e1500 */
[----:B------:R-:W-:Y:S01]  /*02a0*/  LEA.HI.X.SX32 R23, R23, R0, 0x1, P0 ;  /* 0x0000000017177211 */ /* 0x000fe200000f0eff */
[C---:B------:R-:W-:Y:S01]  /*02b0*/  IMAD R27, R14.reuse, 0x2, R15 ;  /* 0x000000020e1b7824 */ /* 0x040fe200078e020f */
[C---:B------:R-:W-:Y:S01]  /*02c0*/  LEA R24, P0, R15.reuse, R2, 0x1 ;  /* 0x000000020f187211 */ /* 0x040fe200078008ff */
[----:B------:R-:W5:Y:S03]  /*02d0*/  LDG.E.U16 R7, desc[UR60][R18.64] ;  /* 0x0000003c12077981 */ /* 0x000f66000c1e1500 */
[----:B------:R-:W-:Y:S01]  /*02e0*/  LEA.HI.X.SX32 R25, R15, R0, 0x1, P0 ;  /* 0x000000000f197211 */ /* 0x000fe200000f0eff */
[C---:B------:R-:W-:Y:S01]  /*02f0*/  IMAD R15, R14.reuse, 0x2, R27 ;  /* 0x000000020e0f7824 */ /* 0x040fe200078e021b */
[----:B------:R1:W3:Y:S03]  /*0300*/  LDG.E.U16 R11, desc[UR60][R22.64] ;  /* 0x0000003c160b7981 */ /* 0x0002e6000c1e1500 */
[----:B0-----:R-:W-:Y:S01]  /*0310*/  IMAD R13, R14, 0x2, R15 ;  /* 0x000000020e0d7824 */ /* 0x001fe200078e020f */
[-C--:B------:R-:W-:Y:S01]  /*0320*/  LEA R28, P1, R15, R2.reuse, 0x1 ;  /* 0x000000020f1c7211 */ /* 0x080fe200078208ff */
[----:B------:R0:W4:Y:S01]  /*0330*/  LDG.E.U16 R9, desc[UR60][R20.64] ;  /* 0x0000003c14097981 */ /* 0x000122000c1e1500 */
[----:B------:R-:W-:-:S02]  /*0340*/  LEA R26, P0, R27, R2, 0x1 ;  /* 0x000000021b1a7211 */ /* 0x000fc400078008ff */
[-C--:B------:R-:W-:Y:S01]  /*0350*/  LEA.HI.X.SX32 R29, R15, R0.reuse, 0x1, P1 ;  /* 0x000000000f1d7211 */ /* 0x080fe200008f0eff */
[C---:B------:R-:W-:Y:S01]  /*0360*/  IMAD R15, R14.reuse, 0x2, R13 ;  /* 0x000000020e0f7824 */ /* 0x040fe200078e020d */
[----:B------:R-:W-:Y:S01]  /*0370*/  LEA.HI.X.SX32 R27, R27, R0, 0x1, P0 ;  /* 0x000000001b1b7211 */ /* 0x000fe200000f0eff */
[----:B------:R0:W5:Y:S02]  /*0380*/  LDG.E.U16 R8, desc[UR60][R24.64] ;  /* 0x0000003c18087981 */ /* 0x000164000c1e1500 */
[C---:B-1----:R-:W-:Y:S01]  /*0390*/  IMAD R23, R14.reuse, 0x2, R15 ;  /* 0x000000020e177824 */ /* 0x042fe200078e020f */
[C---:B------:R-:W-:Y:S01]  /*03a0*/  LEA R18, P0, R13.reuse, R2, 0x1 ;  /* 0x000000020d127211 */ /* 0x040fe200078008ff */
[----:B------:R-:W5:Y:S02]  /*03b0*/  LDG.E.U16 R10, desc[UR60][R26.64] ;  /* 0x0000003c1a0a7981 */ /* 0x000f64000c1e1500 */
[----:B------:R-:W-:Y:S01]  /*03c0*/  IMAD R31, R14, 0x2, R23 ;  /* 0x000000020e1f7824 */ /* 0x000fe200078e0217 */
[----:B------:R-:W-:-:S02]  /*03d0*/  LEA.HI.X.SX32 R19, R13, R0, 0x1, P0 ;  /* 0x000000000d137211 */ /* 0x000fc400000f0eff */
[C---:B0-----:R-:W-:Y:S01]  /*03e0*/  LEA R20, P0, R15.reuse, R2, 0x1 ;  /* 0x000000020f147211 */ /* 0x041fe200078008ff */
[C---:B------:R-:W-:Y:S01]  /*03f0*/  IMAD R33, R14.reuse, 0x2, R31 ;  /* 0x000000020e217824 */ /* 0x040fe200078e021f */
[----:B------:R0:W3:Y:S02]  /*0400*/  LDG.E.U16 R13, desc[UR60][R28.64] ;  /* 0x0000003c1c0d7981 */ /* 0x0000e4000c1e1500 */
[----:B------:R-:W-:Y:S02]  /*0410*/  LEA.HI.X.SX32 R21, R15, R0, 0x1, P0 ;  /* 0x000000000f157211 */ /* 0x000fe400000f0eff */
[-C--:B------:R-:W-:Y:S01]  /*0420*/  LEA R22, P0, R23, R2.reuse, 0x1 ;  /* 0x0000000217167211 */ /* 0x080fe200078008ff */
[----:B------:R-:W5:Y:S01]  /*0430*/  LDG.E.U16 R15, desc[UR60][R18.64] ;  /* 0x0000003c120f7981 */ /* 0x000f62000c1e1500 */
[----:B------:R-:W-:Y:S02]  /*0440*/  LEA R24, P1, R31, R2, 0x1 ;  /* 0x000000021f187211 */ /* 0x000fe400078208ff */
[----:B0-----:R-:W-:Y:S01]  /*0450*/  LEA R29, R14, R33, 0x1 ;  /* 0x000000210e1d7211 */ /* 0x001fe200078e08ff */
[----:B------:R-:W5:Y:S01]  /*0460*/  LDG.E.U16 R12, desc[UR60][R20.64] ;  /* 0x0000003c140c7981 */ /* 0x000f62000c1e1500 */
[----:B------:R-:W-:-:S02]  /*0470*/  LEA.HI.X.SX32 R23, R23, R0, 0x1, P0 ;  /* 0x0000000017177211 */ /* 0x000fc400000f0eff */
[----:B------:R-:W-:Y:S01]  /*0480*/  LEA.HI.X.SX32 R25, R31, R0, 0x1, P1 ;  /* 0x000000001f197211 */ /* 0x000fe200008f0eff */
[C---:B------:R-:W-:Y:S01]  /*0490*/  IMAD R31, R14.reuse, 0x2, R29 ;  /* 0x000000020e1f7824 */ /* 0x040fe200078e021d */
[C---:B------:R-:W-:Y:S01]  /*04a0*/  LEA R26, P0, R33.reuse, R2, 0x1 ;  /* 0x00000002211a7211 */ /* 0x040fe200078008ff */
[----:B------:R-:W5:Y:S03]  /*04b0*/  LDG.E.U16 R16, desc[UR60][R22.64] ;  /* 0x0000003c16107981 */ /* 0x000f66000c1e1500 */
[----:B------:R-:W-:Y:S01]  /*04c0*/  LEA.HI.X.SX32 R27, R33, R0, 0x1, P0 ;  /* 0x00000000211b7211 */ /* 0x000fe200000f0eff */
[C---:B------:R-:W-:Y:S01]  /*04d0*/  IMAD R33, R14.reuse, 0x2, R31 ;  /* 0x000000020e217824 */ /* 0x040fe200078e021f */
[C---:B------:R-:W-:Y:S01]  /*04e0*/  LEA R28, P0, R29.reuse, R2, 0x1 ;  /* 0x000000021d1c7211 */ /* 0x040fe200078008ff */
[----:B------:R0:W5:Y:S02]  /*04f0*/  LDG.E.U16 R19, desc[UR60][R24.64] ;  /* 0x0000003c18137981 */ /* 0x000164000c1e1500 */
[----:B------:R-:W-:Y:S01]  /*0500*/  IMAD R35, R14, 0x2, R33 ;  /* 0x000000020e237824 */ /* 0x000fe200078e0221 */
[----:B------:R-:W-:Y:S01]  /*0510*/  LEA.HI.X.SX32 R29, R29, R0, 0x1, P0 ;  /* 0x000000001d1d7211 */ /* 0x000fe200000f0eff */
[----:B------:R1:W5:Y:S01]  /*0520*/  LDG.E.U16 R21, desc[UR60][R26.64] ;  /* 0x0000003c1a157981 */ /* 0x000362000c1e1500 */
[----:B------:R-:W-:-:S02]  /*0530*/  LEA R30, P0, R31, R2, 0x1 ;  /* 0x000000021f1e7211 */ /* 0x000fc400078008ff */
[----:B------:R-:W-:Y:S01]  /*0540*/  LEA R32, P1, R33, R2, 0x1 ;  /* 0x0000000221207211 */ /* 0x000fe200078208ff */
[----:B------:R1:W5:Y:S01]  /*0550*/  LDG.E.U16 R18, desc[UR60][R28.64] ;  /* 0x0000003c1c127981 */ /* 0x000362000c1e1500 */
[C---:B0-----:R-:W-:Y:S01]  /*0560*/  IMAD R25, R14.reuse, 0x2, R35 ;  /* 0x000000020e197824 */ /* 0x041fe200078e0223 */
[----:B------:R-:W-:Y:S02]  /*0570*/  LEA.HI.X.SX32 R31, R31, R0, 0x1, P0 ;  /* 0x000000001f1f7211 */ /* 0x000fe400000f0eff */
[----:B------:R-:W-:Y:S01]  /*0580*/  LEA R34, P0, R35, R2, 0x1 ;  /* 0x0000000223227211 */ /* 0x000fe200078008ff */
[C---:B-1----:R-:W-:Y:S01]  /*0590*/  IMAD R27, R14.reuse, 0x2, R25 ;  /* 0x000000020e1b7824 */ /* 0x042fe200078e0219 */
[-C--:B------:R-:W-:Y:S01]  /*05a0*/  LEA.HI.X.SX32 R33, R33, R0.reuse, 0x1, P1 ;  /* 0x0000000021217211 */ /* 0x080fe200008f0eff */
[----:B------:R-:W5:Y:S01]  /*05b0*/  LDG.E.U16 R20, desc[UR60][R30.64] ;  /* 0x0000003c1e147981 */ /* 0x000f62000c1e1500 */
[----:B------:R-:W-:Y:S01]  /*05c0*/  LEA.HI.X.SX32 R35, R35, R0, 0x1, P0 ;  /* 0x0000000023237211 */ /* 0x000fe200000f0eff */
[C---:B------:R-:W-:Y:S01]  /*05d0*/  IMAD R41, R14.reuse, 0x2, R27 ;  /* 0x000000020e297824 */ /* 0x040fe200078e021b */
[C---:B------:R-:W-:Y:S01]  /*05e0*/  LEA R36, P0, R25.reuse, R2, 0x1 ;  /* 0x0000000219247211 */ /* 0x040fe200078008ff */
[----:B------:R0:W5:Y:S02]  /*05f0*/  LDG.E.U16 R23, desc[UR60][R32.64] ;  /* 0x0000003c20177981 */ /* 0x000164000c1e1500 */
[----:B------:R-:W-:Y:S01]  /*0600*/  IMAD R29, R14, 0x2, R41 ;  /* 0x000000020e1d7824 */ /* 0x000fe200078e0229 */
[----:B------:R-:W-:-:S02]  /*0610*/  LEA.HI.X.SX32 R37, R25, R0, 0x1, P0 ;  /* 0x0000000019257211 */ /* 0x000fc400000f0eff */
[C---:B------:R-:W-:Y:S01]  /*0620*/  LEA R38, P0, R27.reuse, R2, 0x1 ;  /* 0x000000021b267211 */ /* 0x040fe200078008ff */
[----:B------:R1:W5:Y:S01]  /*0630*/  LDG.E.U16 R25, desc[UR60][R34.64] ;  /* 0x0000003c22197981 */ /* 0x000362000c1e1500 */
[C---:B0-----:R-:W-:Y:S02]  /*0640*/  IMAD R33, R14.reuse, 0x2, R29 ;  /* 0x000000020e217824 */ /* 0x041fe400078e021d */
[----:B------:R-:W-:Y:S01]  /*0650*/  LEA.HI.X.SX32 R39, R27, R0, 0x1, P0 ;  /* 0x000000001b277211 */ /* 0x000fe200000f0eff */
[----:B------:R0:W5:Y:S01]  /*0660*/  LDG.E.U16 R22, desc[UR60][R36.64] ;  /* 0x0000003c24167981 */ /* 0x000162000c1e1500 */
[-C--:B------:R-:W-:Y:S01]  /*0670*/  LEA R30, P0, R29, R2.reuse, 0x1 ;  /* 0x000000021d1e7211 */ /* 0x080fe200078008ff */
[C---:B-1----:R-:W-:Y:S01]  /*0680*/  IMAD R35, R14.reuse, 0x2, R33 ;  /* 0x000000020e237824 */ /* 0x042fe200078e0221 */
[----:B------:R-:W-:Y:S01]  /*0690*/  LEA R40, P1, R41, R2, 0x1 ;  /* 0x0000000229287211 */ /* 0x000fe200078208ff */
[----:B------:R1:W5:Y:S01]  /*06a0*/  LDG.E.U16 R24, desc[UR60][R38.64] ;  /* 0x0000003c26187981 */ /* 0x000362000c1e1500 */
[----:B------:R-:W-:Y:S01]  /*06b0*/  LEA.HI.X.SX32 R31, R29, R0, 0x1, P0 ;  /* 0x000000001d1f7211 */ /* 0x000fe200000f0eff */
[----:B------:R-:W-:Y:S01]  /*06c0*/  IMAD R43, R14, 0x2, R35 ;  /* 0x000000020e2b7824 */ /* 0x000fe200078e0223 */
[----:B------:R-:W-:-:S02]  /*06d0*/  LEA R32, P0, R33, R2, 0x1 ;  /* 0x0000000221207211 */ /* 0x000fc400078008ff */
[-C--:B------:R-:W-:Y:S01]  /*06e0*/  LEA.HI.X.SX32 R41, R41, R0.reuse, 0x1, P1 ;  /* 0x0000000029297211 */ /* 0x080fe200008f0eff */
[----:B------:R-:W-:Y:S01]  /*06f0*/  IMAD R45, R14, 0x2, R43 ;  /* 0x000000020e2d7824 */ /* 0x000fe200078e022b */
[----:B------:R-:W-:Y:S01]  /*0700*/  LEA.HI.X.SX32 R33, R33, R0, 0x1, P0 ;  /* 0x0000000021217211 */ /* 0x000fe200000f0eff */
[----:B------:R-:W5:Y:S01]  /*0710*/  LDG.E.U16 R29, desc[UR60][R30.64] ;  /* 0x0000003c1e1d7981 */ /* 0x000f62000c1e1500 */
[-C--:B------:R-:W-:Y:S02]  /*0720*/  LEA R34, P0, R35, R2.reuse, 0x1 ;  /* 0x0000000223227211 */ /* 0x080fe400078008ff */
[----:B0-----:R-:W-:Y:S01]  /*0730*/  LEA R36, P1, R43, R2, 0x1 ;  /* 0x000000022b247211 */ /* 0x001fe200078208ff */
[----:B------:R0:W5:Y:S01]  /*0740*/  LDG.E.U16 R27, desc[UR60][R40.64] ;  /* 0x0000003c281b7981 */ /* 0x000162000c1e1500 */
[-C--:B------:R-:W-:Y:S02]  /*0750*/  LEA.HI.X.SX32 R35, R35, R0.reuse, 0x1, P0 ;  /* 0x0000000023237211 */ /* 0x080fe400000f0eff */
[----:B------:R-:W-:Y:S01]  /*0760*/  LEA.HI.X.SX32 R37, R43, R0, 0x1, P1 ;  /* 0x000000002b257211 */ /* 0x000fe200008f0eff */
[----:B------:R-:W5:Y:S01]  /*0770*/  LDG.E.U16 R26, desc[UR60][R32.64] ;  /* 0x0000003c201a7981 */ /* 0x000f62000c1e1500 */
[----:B-1----:R-:W-:-:S03]  /*0780*/  LEA R38, P0, R45, R2, 0x1 ;  /* 0x000000022d267211 */ /* 0x002fc600078008ff */
[----:B------:R1:W5:Y:S01]  /*0790*/  LDG.E.U16 R31, desc[UR60][R36.64] ;  /* 0x0000003c241f7981 */ /* 0x000362000c1e1500 */
[C---:B0-----:R-:W-:Y:S01]  /*07a0*/  IMAD R41, R14.reuse, 0x2, R45 ;  /* 0x000000020e297824 */ /* 0x041fe200078e022d */
[----:B------:R-:W-:Y:S02]  /*07b0*/  LEA.HI.X.SX32 R39, R45, R0, 0x1, P0 ;  /* 0x000000002d277211 */ /* 0x000fe400000f0eff */
[----:B------:R-:W5:Y:S01]  /*07c0*/  LDG.E.U16 R28, desc[UR60][R34.64] ;  /* 0x0000003c221c7981 */ /* 0x000f62000c1e1500 */
[C---:B------:R-:W-:Y:S01]  /*07d0*/  IMAD R43, R14.reuse, 0x2, R41 ;  /* 0x000000020e2b7824 */ /* 0x040fe200078e0229 */
[C---:B------:R-:W-:Y:S02]  /*07e0*/  LEA R40, P0, R41.reuse, R2, 0x1 ;  /* 0x0000000229287211 */ /* 0x040fe400078008ff */
[----:B------:R0:W5:Y:S01]  /*07f0*/  LDG.E.U16 R33, desc[UR60][R38.64] ;  /* 0x0000003c26217981 */ /* 0x000162000c1e1500 */
[----:B------:R-:W-:Y:S01]  /*0800*/  IMAD R45, R14, 0x2, R43 ;  /* 0x000000020e2d7824 */ /* 0x000fe200078e022b */
[----:B------:R-:W-:-:S03]  /*0810*/  LEA.HI.X.SX32 R41, R41, R0, 0x1, P0 ;  /* 0x0000000029297211 */ /* 0x000fc600000f0eff */
[C---:B------:R-:W-:Y:S01]  /*0820*/  IMAD R47, R14.reuse, 0x2, R45 ;  /* 0x000000020e2f7824 */ /* 0x040fe200078e022d */
[C---:B------:R-:W-:Y:S01]  /*0830*/  LEA R42, P0, R43.reuse, R2, 0x1 ;  /* 0x000000022b2a7211 */ /* 0x040fe200078008ff */
[----:B------:R0:W5:Y:S02]  /*0840*/  LDG.E.U16 R30, desc[UR60][R40.64] ;  /* 0x0000003c281e7981 */ /* 0x000164000c1e1500 */
[C---:B-1----:R-:W-:Y:S01]  /*0850*/  IMAD R37, R14.reuse, 0x2, R47 ;  /* 0x000000020e257824 */ /* 0x042fe200078e022f */
[----:B------:R-:W-:Y:S02]  /*0860*/  LEA.HI.X.SX32 R43, R43, R0, 0x1, P0 ;  /* 0x000000002b2b7211 */ /* 0x000fe400000f0eff */
[-C--:B------:R-:W-:Y:S01]  /*0870*/  LEA R46, P0, R47, R2.reuse, 0x1 ;  /* 0x000000022f2e7211 */ /* 0x080fe200078008ff */
[----:B0-----:R-:W-:Y:S01]  /*0880*/  IMAD R39, R14, 0x2, R37 ;  /* 0x000000020e277824 */ /* 0x001fe200078e0225 */
[----:B------:R-:W-:Y:S01]  /*0890*/  LEA R44, P1, R45, R2, 0x1 ;  /* 0x000000022d2c7211 */ /* 0x000fe200078208ff */
[----:B------:R0:W5:Y:S01]  /*08a0*/  LDG.E.U16 R32, desc[UR60][R42.64] ;  /* 0x0000003c2a207981 */ /* 0x000162000c1e1500 */
[----:B------:R-:W-:-:S02]  /*08b0*/  LEA.HI.X.SX32 R47, R47, R0, 0x1, P0 ;  /* 0x000000002f2f7211 */ /* 0x000fc400000f0eff */
[----:B------:R-:W-:Y:S02]  /*08c0*/  LEA R53, R14, R39, 0x1 ;  /* 0x000000270e357211 */ /* 0x000fe400078e08ff */
[----:B------:R-:W-:-:S03]  /*08d0*/  LEA R48, P0, R37, R2, 0x1 ;  /* 0x0000000225307211 */ /* 0x000fc600078008ff */
[C---:B------:R-:W-:Y:S01]  /*08e0*/  IMAD R41, R14.reuse, 0x2, R53 ;  /* 0x000000020e297824 */ /* 0x040fe200078e0235 */
[----:B------:R-:W-:Y:S02]  /*08f0*/  LEA.HI.X.SX32 R49, R37, R0, 0x1, P0 ;  /* 0x0000000025317211 */ /* 0x000fe400000f0eff */
[----:B------:R-:W-:Y:S01]  /*0900*/  LEA R50, P0, R39, R2, 0x1 ;  /* 0x0000000227327211 */ /* 0x000fe200078008ff */
[C---:B------:R-:W-:Y:S01]  /*0910*/  IMAD R55, R14.reuse, 0x2, R41 ;  /* 0x000000020e377824 */ /* 0x040fe200078e0229 */
[-C--:B------:R-:W-:Y:S01]  /*0920*/  LEA.HI.X.SX32 R45, R45, R0.reuse, 0x1, P1 ;  /* 0x000000002d2d7211 */ /* 0x080fe200008f0eff */
[----:B------:R-:W5:Y:S01]  /*0930*/  LDG.E.U16 R37, desc[UR60][R46.64] ;  /* 0x0000003c2e257981 */ /* 0x000f62000c1e1500 */
[----:B------:R-:W-:Y:S02]  /*0940*/  LEA.HI.X.SX32 R51, R39, R0, 0x1, P0 ;  /* 0x0000000027337211 */ /* 0x000fe400000f0eff */
[C---:B0-----:R-:W-:Y:S01]  /*0950*/  LEA R42, P0, R41.reuse, R2, 0x1 ;  /* 0x00000002292a7211 */ /* 0x041fe200078008ff */
[C---:B------:R-:W-:Y:S01]  /*0960*/  IMAD R57, R14.reuse, 0x2, R55 ;  /* 0x000000020e397824 */ /* 0x040fe200078e0237 */
[----:B------:R0:W5:Y:S02]  /*0970*/  LDG.E.U16 R35, desc[UR60][R44.64] ;  /* 0x0000003c2c237981 */ /* 0x000164000c1e1500 */
[----:B------:R-:W-:Y:S01]  /*0980*/  LEA.HI.X.SX32 R43, R41, R0, 0x1, P0 ;  /* 0x00000000292b7211 */ /* 0x000fe200000f0eff */
[----:B------:R-:W-:Y:S01]  /*0990*/  IMAD R59, R14, 0x2, R57 ;  /* 0x000000020e3b7824 */ /* 0x000fe200078e0239 */
[-C--:B------:R-:W-:Y:S01]  /*09a0*/  LEA R52, P1, R53, R2.reuse, 0x1 ;  /* 0x0000000235347211 */ /* 0x080fe200078208ff */
[----:B------:R1:W5:Y:S04]  /*09b0*/  LDG.E.U16 R34, desc[UR60][R48.64] ;  /* 0x0000003c30227981 */ /* 0x000368000c1e1500 */
[----:B------:R1:W5:Y:S01]  /*09c0*/  LDG.E.U16 R36, desc[UR60][R50.64] ;  /* 0x0000003c32247981 */ /* 0x000362000c1e1500 */
[----:B0-----:R-:W-:-:S03]  /*09d0*/  LEA R44, P0, R55, R2, 0x1 ;  /* 0x00000002372c7211 */ /* 0x001fc600078008ff */
[----:B------:R-:W5:Y:S01]  /*09e0*/  LDG.E.U16 R41, desc[UR60][R42.64] ;  /* 0x0000003c2a297981 */ /* 0x000f62000c1e1500 */
[----:B------:R-:W-:Y:S01]  /*09f0*/  LEA.HI.X.SX32 R45, R55, R0, 0x1, P0 ;  /* 0x00000000372d7211 */ /* 0x000fe200000f0eff */
[----:B------:R-:W-:Y:S01]  /*0a00*/  IMAD R55, R14, 0x2, R59 ;  /* 0x000000020e377824 */ /* 0x000fe200078e023b */
[----:B------:R-:W-:-:S03]  /*0a10*/  LEA R46, P0, R57, R2, 0x1 ;  /* 0x00000002392e7211 */ /* 0x000fc600078008ff */
[C---:B------:R-:W-:Y:S01]  /*0a20*/  IMAD R61, R14.reuse, 0x2, R55 ;  /* 0x000000020e3d7824 */ /* 0x040fe200078e0237 */
[----:B------:R-:W-:Y:S01]  /*0a30*/  LEA.HI.X.SX32 R53, R53, R0, 0x1, P1 ;  /* 0x0000000035357211 */ /* 0x000fe200008f0eff */
[----:B------:R-:W5:Y:S01]  /*0a40*/  LDG.E.U16 R38, desc[UR60][R44.64] ;  /* 0x0000003c2c267981 */ /* 0x000f62000c1e1500 */
[----:B-1----:R-:W-:Y:S02]  /*0a50*/  LEA R48, P1, R59, R2, 0x1 ;  /* 0x000000023b307211 */ /* 0x002fe400078208ff */
[-C--:B------:R-:W-:Y:S01]  /*0a60*/  LEA.HI.X.SX32 R47, R57, R0.reuse, 0x1, P0 ;  /* 0x00000000392f7211 */ /* 0x080fe200000f0eff */
[C---:B------:R-:W-:Y:S01]  /*0a70*/  IMAD R57, R14.reuse, 0x2, R61 ;  /* 0x000000020e397824 */ /* 0x040fe200078e023d */
[----:B------:R-:W-:Y:S01]  /*0a80*/  LEA.HI.X.SX32 R49, R59, R0, 0x1, P1 ;  /* 0x000000003b317211 */ /* 0x000fe200008f0eff */
[----:B------:R0:W5:Y:S02]  /*0a90*/  LDG.E.U16 R39, desc[UR60][R52.64] ;  /* 0x0000003c34277981 */ /* 0x000164000c1e1500 */
[C---:B------:R-:W-:Y:S01]  /*0aa0*/  IMAD R59, R14.reuse, 0x2, R57 ;  /* 0x000000020e3b7824 */ /* 0x040fe200078e0239 */
[C---:B------:R-:W-:Y:S01]  /*0ab0*/  LEA R50, P0, R55.reuse, R2, 0x1 ;  /* 0x0000000237327211 */ /* 0x040fe200078008ff */
[----:B------:R-:W5:Y:S02]  /*0ac0*/  LDG.E.U16 R40, desc[UR60][R46.64] ;  /* 0x0000003c2e287981 */ /* 0x000f64000c1e1500 */
[C---:B------:R-:W-:Y:S01]  /*0ad0*/  IMAD R63, R14.reuse, 0x2, R59 ;  /* 0x000000020e3f7824 */ /* 0x040fe200078e023b */
[----:B------:R-:W-:Y:S01]  /*0ae0*/  LEA.HI.X.SX32 R51, R55, R0, 0x1, P0 ;  /* 0x0000000037337211 */ /* 0x000fe200000f0eff */
[----:B------:R-:W5:Y:S02]  /*0af0*/  LDG.E.U16 R43, desc[UR60][R48.64] ;  /* 0x0000003c302b7981 */ /* 0x000f64000c1e1500 */
[C---:B------:R-:W-:Y:S01]  /*0b00*/  IMAD R65, R14.reuse, 0x2, R63 ;  /* 0x000000020e417824 */ /* 0x040fe200078e023f */
[C---:B0-----:R-:W-:Y:S01]  /*0b10*/  LEA R52, P0, R61.reuse, R2, 0x1 ;  /* 0x000000023d347211 */ /* 0x041fe200078008ff */
[----:B------:R-:W5:Y:S02]  /*0b20*/  LDG.E.U16 R45, desc[UR60][R50.64] ;  /* 0x0000003c322d7981 */ /* 0x000f64000c1e1500 */
[----:B------:R-:W-:Y:S01]  /*0b30*/  IMAD R67, R14, 0x2, R65 ;  /* 0x000000020e437824 */ /* 0x000fe200078e0241 */
[----:B------:R-:W-:-:S02]  /*0b40*/  LEA.HI.X.SX32 R53, R61, R0, 0x1, P0 ;  /* 0x000000003d357211 */ /* 0x000fc400000f0eff */
[-C--:B------:R-:W-:Y:S01]  /*0b50*/  LEA R54, P0, R57, R2.reuse, 0x1 ;  /* 0x0000000239367211 */ /* 0x080fe200078008ff */
[C---:B------:R-:W-:Y:S01]  /*0b60*/  IMAD R69, R14.reuse, 0x2, R67 ;  /* 0x000000020e457824 */ /* 0x040fe200078e0243 */
[----:B------:R-:W-:Y:S01]  /*0b70*/  LEA R56, P1, R59, R2, 0x1 ;  /* 0x000000023b387211 */ /* 0x000fe200078208ff */
[----:B------:R-:W5:Y:S01]  /*0b80*/  LDG.E.U16 R42, desc[UR60][R52.64] ;  /* 0x0000003c342a7981 */ /* 0x000f62000c1e1500 */
[----:B------:R-:W-:Y:S01]  /*0b90*/  LEA.HI.X.SX32 R55, R57, R0, 0x1, P0 ;  /* 0x0000000039377211 */ /* 0x000fe200000f0eff */
[C---:B------:R-:W-:Y:S01]  /*0ba0*/  IMAD R71, R14.reuse, 0x2, R69 ;  /* 0x000000020e477824 */ /* 0x040fe200078e0245 */
[----:B------:R-:W-:Y:S02]  /*0bb0*/  LEA R58, P0, R63, R2, 0x1 ;  /* 0x000000023f3a7211 */ /* 0x000fe400078008ff */
[-C--:B------:R-:W-:Y:S01]  /*0bc0*/  LEA.HI.X.SX32 R57, R59, R0.reuse, 0x1, P1 ;  /* 0x000000003b397211 */ /* 0x080fe200008f0eff */
[C---:B------:R-:W-:Y:S01]  /*0bd0*/  IMAD R73, R14.reuse, 0x2, R71 ;  /* 0x000000020e497824 */ /* 0x040fe200078e0247 */
[----:B------:R-:W-:Y:S01]  /*0be0*/  LEA.HI.X.SX32 R59, R63, R0, 0x1, P0 ;  /* 0x000000003f3b7211 */ /* 0x000fe200000f0eff */
[----:B------:R0:W5:Y:S01]  /*0bf0*/  LDG.E.U16 R44, desc[UR60][R54.64] ;  /* 0x0000003c362c7981 */ /* 0x000162000c1e1500 */
[----:B------:R-:W-:Y:S01]  /*0c00*/  LEA R60, P0, R65, R2, 0x1 ;  /* 0x00000002413c7211 */ /* 0x000fe200078008ff */
[----:B------:R-:W-:-:S02]  /*0c10*/  IMAD R75, R14, 0x2, R73 ;  /* 0x000000020e4b7824 */ /* 0x000fc400078e0249 */
[----:B------:R1:W5:Y:S01]  /*0c20*/  LDG.E.U16 R47, desc[UR60][R56.64] ;  /* 0x0000003c382f7981 */ /* 0x000362000c1e1500 */
[----:B------:R-:W-:Y:S01]  /*0c30*/  LEA.HI.X.SX32 R61, R65, R0, 0x1, P0 ;  /* 0x00000000413d7211 */ /* 0x000fe200000f0eff */
[C---:B------:R-:W-:Y:S01]  /*0c40*/  IMAD R65, R14.reuse, 0x2, R75 ;  /* 0x000000020e417824 */ /* 0x040fe200078e024b */
[-C--:B------:R-:W-:Y:S01]  /*0c50*/  LEA R62, P0, R67, R2.reuse, 0x1 ;  /* 0x00000002433e7211 */ /* 0x080fe200078008ff */
[----:B------:R1:W5:Y:S03]  /*0c60*/  LDG.E.U16 R49, desc[UR60][R58.64] ;  /* 0x0000003c3a317981 */ /* 0x000366000c1e1500 */
[C---:B------:R-:W-:Y:S01]  /*0c70*/  LEA R77, R14.reuse, R65, 0x1 ;  /* 0x000000410e4d7211 */ /* 0x040fe200078e08ff */
[----:B------:R1:W5:Y:S01]  /*0c80*/  LDG.E.U16 R46, desc[UR60][R60.64] ;  /* 0x0000003c3c2e7981 */ /* 0x000362000c1e1500 */
[----:B0-----:R-:W-:Y:S02]  /*0c90*/  LEA R54, P1, R69, R2, 0x1 ;  /* 0x0000000245367211 */ /* 0x001fe400078208ff */
[----:B------:R-:W-:Y:S01]  /*0ca0*/  LEA.HI.X.SX32 R63, R67, R0, 0x1, P0 ;  /* 0x00000000433f7211 */ /* 0x000fe200000f0eff */
[----:B------:R-:W-:Y:S01]  /*0cb0*/  IMAD R67, R14, 0x2, R77 ;  /* 0x000000020e437824 */ /* 0x000fe200078e024d */
[----:B-1----:R-:W-:-:S02]  /*0cc0*/  LEA R56, P0, R71, R2, 0x1 ;  /* 0x0000000247387211 */ /* 0x002fc400078008ff */
[-C--:B------:R-:W-:Y:S01]  /*0cd0*/  LEA.HI.X.SX32 R55, R69, R0.reuse, 0x1, P1 ;  /* 0x0000000045377211 */ /* 0x080fe200008f0eff */
[C---:B------:R-:W-:Y:S01]  /*0ce0*/  IMAD R69, R14.reuse, 0x2, R67 ;  /* 0x000000020e457824 */ /* 0x040fe200078e0243 */
[----:B------:R-:W-:Y:S01]  /*0cf0*/  LEA.HI.X.SX32 R57, R71, R0, 0x1, P0 ;  /* 0x0000000047397211 */ /* 0x000fe200000f0eff */
[----:B------:R0:W5:Y:S01]  /*0d00*/  LDG.E.U16 R48, desc[UR60][R62.64] ;  /* 0x0000003c3e307981 */ /* 0x000162000c1e1500 */
[-C--:B------:R-:W-:Y:S01]  /*0d10*/  LEA R58, P0, R73, R2.reuse, 0x1 ;  /* 0x00000002493a7211 */ /* 0x080fe200078008ff */
[C---:B------:R-:W-:Y:S01]  /*0d20*/  IMAD R71, R14.reuse, 0x2, R69 ;  /* 0x000000020e477824 */ /* 0x040fe200078e0245 */
[----:B------:R-:W-:Y:S01]  /*0d30*/  LEA R64, P1, R65, R2, 0x1 ;  /* 0x0000000241407211 */ /* 0x000fe200078208ff */
[----:B------:R-:W5:Y:S01]  /*0d40*/  LDG.E.U16 R51, desc[UR60][R54.64] ;  /* 0x0000003c36337981 */ /* 0x000f62000c1e1500 */
[----:B------:R-:W-:Y:S01]  /*0d50*/  LEA.HI.X.SX32 R59, R73, R0, 0x1, P0 ;  /* 0x00000000493b7211 */ /* 0x000fe200000f0eff */
        /* <DEDUP_REMOVED lines=10> */
[----:B------:R-:W-:-:S03]  /*0e00*/  LEA.HI.X.SX32 R63, R77, R0, 0x1, P0 ;  /* 0x000000004d3f7211 */ /* 0x000fc600000f0eff */
[C---:B------:R-:W-:Y:S01]  /*0e10*/  IMAD R77, R14.reuse, 0x2, R81 ;  /* 0x000000020e4d7824 */ /* 0x040fe200078e0251 */
[----:B------:R-:W-:Y:S01]  /*0e20*/  LEA R66, P0, R67, R2, 0x1 ;  /* 0x0000000243427211 */ /* 0x000fe200078008ff */
[----:B------:R-:W5:Y:S02]  /*0e30*/  LDG.E.U16 R57, desc[UR60][R62.64] ;  /* 0x0000003c3e397981 */ /* 0x000f64000c1e1500 */
[----:B------:R-:W-:-:S04]  /*0e40*/  IMAD R83, R14, 0x2, R77 ;  /* 0x000000020e537824 */ /* 0x000fc800078e024d */
[----:B------:R-:W-:-:S04]  /*0e50*/  IMAD R85, R14, 0x2, R83 ;  /* 0x000000020e557824 */ /* 0x000fc800078e0253 */
[----:B------:R-:W-:-:S04]  /*0e60*/  IMAD R87, R14, 0x2, R85 ;  /* 0x000000020e577824 */ /* 0x000fc800078e0255 */
[----:B------:R-:W-:-:S04]  /*0e70*/  IMAD R89, R14, 0x2, R87 ;  /* 0x000000020e597824 */ /* 0x000fc800078e0257 */
[----:B------:R-:W-:-:S04]  /*0e80*/  IMAD R91, R14, 0x2, R89 ;  /* 0x000000020e5b7824 */ /* 0x000fc800078e0259 */
[----:B------:R-:W-:-:S04]  /*0e90*/  IMAD R93, R14, 0x2, R91 ;  /* 0x000000020e5d7824 */ /* 0x000fc800078e025b */
[----:B------:R-:W-:Y:S01]  /*0ea0*/  IMAD R95, R14, 0x2, R93 ;  /* 0x000000020e5f7824 */ /* 0x000fe200078e025d */
[----:B------:R-:W-:-:S03]  /*0eb0*/  LEA.HI.X.SX32 R65, R65, R0, 0x1, P1 ;  /* 0x0000000041417211 */ /* 0x000fc600008f0eff */
[C---:B------:R-:W-:Y:S01]  /*0ec0*/  IMAD R97, R14.reuse, 0x2, R95 ;  /* 0x000000020e617824 */ /* 0x040fe200078e025f */
[----:B------:R-:W-:Y:S01]  /*0ed0*/  LEA.HI.X.SX32 R67, R67, R0, 0x1, P0 ;  /* 0x0000000043437211 */ /* 0x000fe200000f0eff */
[----:B------:R0:W5:Y:S01]  /*0ee0*/  LDG.E.U16 R55, desc[UR60][R64.64] ;  /* 0x0000003c40377981 */ /* 0x000162000c1e1500 */
[C---:B------:R-:W-:Y:S02]  /*0ef0*/  LEA R68, P0, R69.reuse, R2, 0x1 ;  /* 0x0000000245447211 */ /* 0x040fe400078008ff */
[----:B------:R-:W-:Y:S01]  /*0f00*/  LEA R99, R14, R97, 0x1 ;  /* 0x000000610e637211 */ /* 0x000fe200078e08ff */
[----:B------:R1:W5:Y:S01]  /*0f10*/  LDG.E.U16 R54, desc[UR60][R66.64] ;  /* 0x0000003c42367981 */ /* 0x000362000c1e1500 */
[----:B------:R-:W-:-:S03]  /*0f20*/  LEA.HI.X.SX32 R69, R69, R0, 0x1, P0 ;  /* 0x0000000045457211 */ /* 0x000fc600000f0eff */
[C---:B------:R-:W-:Y:S01]  /*0f30*/  IMAD R101, R14.reuse, 0x2, R99 ;  /* 0x000000020e657824 */ /* 0x040fe200078e0263 */
[-C--:B0-----:R-:W-:Y:S01]  /*0f40*/  LEA R64, P0, R73, R2.reuse, 0x1 ;  /* 0x0000000249407211 */ /* 0x081fe200078008ff */
[----:B------:R-:W5:Y:S01]  /*0f50*/  LDG.E.U16 R56, desc[UR60][R68.64] ;  /* 0x0000003c44387981 */ /* 0x000f62000c1e1500 */
[----:B------:R-:W-:Y:S02]  /*0f60*/  LEA R70, P1, R71, R2, 0x1 ;  /* 0x0000000247467211 */ /* 0x000fe400078208ff */
[----:B------:R-:W-:Y:S01]  /*0f70*/  LEA.HI.X.SX32 R65, R73, R0, 0x1, P0 ;  /* 0x0000000049417211 */ /* 0x000fe200000f0eff */
[C---:B------:R-:W-:Y:S01]  /*0f80*/  IMAD R103, R14.reuse, 0x2, R101 ;  /* 0x000000020e677824 */ /* 0x040fe200078e0265 */
[----:B------:R-:W-:Y:S02]  /*0f90*/  LEA R72, P0, R79, R2, 0x1 ;  /* 0x000000024f487211 */ /* 0x000fe400078008ff */
[-C--:B------:R-:W-:Y:S01]  /*0fa0*/  LEA.HI.X.SX32 R71, R71, R0.reuse, 0x1, P1 ;  /* 0x0000000047477211 */ /* 0x080fe200008f0eff */
[C---:B------:R-:W-:Y:S01]  /*0fb0*/  IMAD R105, R14.reuse, 0x2, R103 ;  /* 0x000000020e697824 */ /* 0x040fe200078e0267 */
[----:B------:R-:W-:Y:S01]  /*0fc0*/  LEA.HI.X.SX32 R73, R79, R0, 0x1, P0 ;  /* 0x000000004f497211 */ /* 0x000fe200000f0eff */
[----:B------:R-:W5:Y:S01]  /*0fd0*/  LDG.E.U16 R61, desc[UR60][R64.64] ;  /* 0x0000003c403d7981 */ /* 0x000f62000c1e1500 */
[----:B-1----:R-:W-:Y:S01]  /*0fe0*/  LEA R66, P0, R75, R2, 0x1 ;  /* 0x000000024b427211 */ /* 0x002fe200078008ff */
[----:B------:R-:W-:-:S02]  /*0ff0*/  IMAD R107, R14, 0x2, R105 ;  /* 0x000000020e6b7824 */ /* 0x000fc400078e0269 */
[----:B------:R0:W5:Y:S01]  /*1000*/  LDG.E.U16 R59, desc[UR60][R70.64] ;  /* 0x0000003c463b7981 */ /* 0x000162000c1e1500 */
[----:B------:R-:W-:Y:S01]  /*1010*/  LEA.HI.X.SX32 R67, R75, R0, 0x1, P0 ;  /* 0x000000004b437211 */ /* 0x000fe200000f0eff */
[C---:B------:R-:W-:Y:S02]  /*1020*/  IMAD R109, R14.reuse, 0x2, R107 ;  /* 0x000000020e6d7824 */ /* 0x040fe400078e026b */
[----:B------:R1:W5:Y:S01]  /*1030*/  LDG.E.U16 R58, desc[UR60][R72.64] ;  /* 0x0000003c483a7981 */ /* 0x000362000c1e1500 */
[-C--:B0-----:R-:W-:Y:S01]  /*1040*/  LEA R70, P0, R77, R2.reuse, 0x1 ;  /* 0x000000024d467211 */ /* 0x081fe200078008ff */
[C---:B------:R-:W-:Y:S01]  /*1050*/  IMAD R111, R14.reuse, 0x2, R109 ;  /* 0x000000020e6f7824 */ /* 0x040fe200078e026d */
[----:B------:R-:W-:Y:S01]  /*1060*/  LEA R68, P1, R81, R2, 0x1 ;  /* 0x0000000251447211 */ /* 0x000fe200078208ff */
[----:B------:R-:W5:Y:S01]  /*1070*/  LDG.E.U16 R60, desc[UR60][R66.64] ;  /* 0x0000003c423c7981 */ /* 0x000f62000c1e1500 */
[----:B------:R-:W-:Y:S02]  /*1080*/  LEA.HI.X.SX32 R71, R77, R0, 0x1, P0 ;  /* 0x000000004d477211 */ /* 0x000fe400000f0eff */
[----:B------:R-:W-:Y:S01]  /*1090*/  LEA R74, P0, R83, R2, 0x1 ;  /* 0x00000002534a7211 */ /* 0x000fe200078008ff */
[----:B------:R-:W-:Y:S01]  /*10a0*/  IMAD R113, R14, 0x2, R111 ;  /* 0x000000020e717824 */ /* 0x000fe200078e026f */
[-C--:B------:R-:W-:Y:S01]  /*10b0*/  LEA.HI.X.SX32 R69, R81, R0.reuse, 0x1, P1 ;  /* 0x0000000051457211 */ /* 0x080fe200008f0eff */
[----:B------:R-:W5:Y:S01]  /*10c0*/  LDG.E.U16 R65, desc[UR60][R70.64] ;  /* 0x0000003c46417981 */ /* 0x000f62000c1e1500 */
[----:B------:R-:W-:-:S02]  /*10d0*/  LEA.HI.X.SX32 R75, R83, R0, 0x1, P0 ;  /* 0x00000000534b7211 */ /* 0x000fc400000f0eff */
[-C--:B-1----:R-:W-:Y:S01]  /*10e0*/  LEA R72, P0, R85, R2.reuse, 0x1 ;  /* 0x0000000255487211 */ /* 0x082fe200078008ff */
[C---:B------:R-:W-:Y:S01]  /*10f0*/  IMAD R115, R14.reuse, 0x2, R113 ;  /* 0x000000020e737824 */ /* 0x040fe200078e0271 */
[----:B------:R-:W-:Y:S01]  /*1100*/  LEA R76, P1, R87, R2, 0x1 ;  /* 0x00000002574c7211 */ /* 0x000fe200078208ff */
[----:B------:R0:W5:Y:S01]  /*1110*/  LDG.E.U16 R62, desc[UR60][R74.64] ;  /* 0x0000003c4a3e7981 */ /* 0x000162000c1e1500 */
[----:B------:R-:W-:Y:S02]  /*1120*/  LEA.HI.X.SX32 R73, R85, R0, 0x1, P0 ;  /* 0x0000000055497211 */ /* 0x000fe400000f0eff */
[----:B------:R-:W-:Y:S01]  /*1130*/  LEA R78, P0, R89, R2, 0x1 ;  /* 0x00000002594e7211 */ /* 0x000fe200078008ff */
[----:B------:R-:W-:Y:S01]  /*1140*/  IMAD R117, R14, 0x2, R115 ;  /* 0x000000020e757824 */ /* 0x000fe200078e0273 */
[-C--:B------:R-:W-:Y:S01]  /*1150*/  LEA.HI.X.SX32 R77, R87, R0.reuse, 0x1, P1 ;  /* 0x00000000574d7211 */ /* 0x080fe200008f0eff */
[----:B------:R-:W5:Y:S01]  /*1160*/  LDG.E.U16 R63, desc[UR60][R68.64] ;  /* 0x0000003c443f7981 */ /* 0x000f62000c1e1500 */
[----:B------:R-:W-:-:S02]  /*1170*/  LEA.HI.X.SX32 R79, R89, R0, 0x1, P0 ;  /* 0x00000000594f7211 */ /* 0x000fc400000f0eff */
[-C--:B------:R-:W-:Y:S01]  /*1180*/  LEA R80, P0, R91, R2.reuse, 0x1 ;  /* 0x000000025b507211 */ /* 0x080fe200078008ff */
[C---:B------:R-:W-:Y:S01]  /*1190*/  IMAD R119, R14.reuse, 0x2, R117 ;  /* 0x000000020e777824 */ /* 0x040fe200078e0275 */
[----:B------:R-:W-:Y:S01]  /*11a0*/  LEA R82, P1, R95, R2, 0x1 ;  /* 0x000000025f527211 */ /* 0x000fe200078208ff */
[----:B------:R1:W5:Y:S01]  /*11b0*/  LDG.E.U16 R67, desc[UR60][R76.64] ;  /* 0x0000003c4c437981 */ /* 0x000362000c1e1500 */
[----:B------:R-:W-:Y:S02]  /*11c0*/  LEA.HI.X.SX32 R81, R91, R0, 0x1, P0 ;  /* 0x000000005b517211 */ /* 0x000fe400000f0eff */
[----:B0-----:R-:W-:Y:S01]  /*11d0*/  LEA R74, P0, R93, R2, 0x1 ;  /* 0x000000025d4a7211 */ /* 0x001fe200078008ff */
[----:B------:R0:W5:Y:S01]  /*11e0*/  LDG.E.U16 R69, desc[UR60][R78.64] ;  /* 0x0000003c4e457981 */ /* 0x000162000c1e1500 */
[-C--:B------:R-:W-:Y:S01]  /*11f0*/  LEA.HI.X.SX32 R83, R95, R0.reuse, 0x1, P1 ;  /* 0x000000005f537211 */ /* 0x080fe200008f0eff */
[C---:B------:R-:W-:Y:S01]  /*1200*/  IMAD R95, R14.reuse, 0x2, R119 ;  /* 0x000000020e5f7824 */ /* 0x040fe200078e0277 */
[----:B------:R-:W-:Y:S01]  /*1210*/  LEA.HI.X.SX32 R75, R93, R0, 0x1, P0 ;  /* 0x000000005d4b7211 */ /* 0x000fe200000f0eff */
[----:B------:R2:W5:Y:S01]  /*1220*/  LDG.E.U16 R66, desc[UR60][R80.64] ;  /* 0x0000003c50427981 */ /* 0x000562000c1e1500 */
[-C--:B-1----:R-:W-:Y:S01]  /*1230*/  LEA R76, P0, R97, R2.reuse, 0x1 ;  /* 0x00000002614c7211 */ /* 0x082fe200078008ff */
[C---:B------:R-:W-:Y:S01]  /*1240*/  IMAD R121, R14.reuse, 0x2, R95 ;  /* 0x000000020e797824 */ /* 0x040fe200078e025f */
[----:B------:R-:W-:Y:S01]  /*1250*/  LEA R84, P1, R103, R2, 0x1 ;  /* 0x0000000267547211 */ /* 0x000fe200078208ff */
[----:B------:R1:W5:Y:S01]  /*1260*/  LDG.E.U16 R71, desc[UR60][R82.64] ;  /* 0x0000003c52477981 */ /* 0x000362000c1e1500 */
[----:B------:R-:W-:Y:S01]  /*1270*/  LEA.HI.X.SX32 R77, R97, R0, 0x1, P0 ;  /* 0x00000000614d7211 */ /* 0x000fe200000f0eff */
[----:B------:R-:W-:-:S02]  /*1280*/  IMAD R97, R14, 0x2, R121 ;  /* 0x000000020e617824 */ /* 0x000fc400078e0279 */
[----:B------:R-:W5:Y:S02]  /*1290*/  LDG.E.U16 R64, desc[UR60][R72.64] ;  /* 0x0000003c48407981 */ /* 0x000f64000c1e1500 */
[C---:B------:R-:W-:Y:S02]  /*12a0*/  IMAD R123, R14.reuse, 0x2, R97 ;  /* 0x000000020e7b7824 */ /* 0x040fe400078e0261 */
[----:B------:R-:W5:Y:S02]  /*12b0*/  LDG.E.U16 R68, desc[UR60][R74.64] ;  /* 0x0000003c4a447981 */ /* 0x000f64000c1e1500 */
[----:B------:R-:W-:-:S04]  /*12c0*/  IMAD R125, R14, 0x2, R123 ;  /* 0x000000020e7d7824 */ /* 0x000fc800078e027b */
[C---:B------:R-:W-:Y:S01]  /*12d0*/  IMAD R127, R14.reuse, 0x2, R125 ;  /* 0x000000020e7f7824 */ /* 0x040fe200078e027d */
[----:B------:R-:W-:Y:S01]  /*12e0*/  LEA.HI.X.SX32 R85, R103, R0, 0x1, P1 ;  /* 0x0000000067557211 */ /* 0x000fe200008f0eff */
[----:B------:R-:W5:Y:S03]  /*12f0*/  LDG.E.U16 R73, desc[UR60][R76.64] ;  /* 0x0000003c4c497981 */ /* 0x000f66000c1e1500 */
[----:B------:R-:W-:Y:S01]  /*1300*/  LEA R103, R14, R127, 0x1 ;  /* 0x0000007f0e677211 */ /* 0x000fe200078e08ff */
[----:B------:R-:W5:Y:S01]  /*1310*/  LDG.E.U16 R75, desc[UR60][R84.64] ;  /* 0x0000003c544b7981 */ /* 0x000f62000c1e1500 */
[----:B0-----:R-:W-:-:S03]  /*1320*/  LEA R78, P0, R99, R2, 0x1 ;  /* 0x00000002634e7211 */ /* 0x001fc600078008ff */
[C---:B------:R-:W-:Y:S01]  /*1330*/  IMAD R129, R14.reuse, 0x2, R103 ;  /* 0x000000020e817824 */ /* 0x040fe200078e0267 */
[----:B------:R-:W-:Y:S02]  /*1340*/  LEA.HI.X.SX32 R79, R99, R0, 0x1, P0 ;  /* 0x00000000634f7211 */ /* 0x000fe400000f0eff */
[-C--:B--2---:R-:W-:Y:S01]  /*1350*/  LEA R80, P0, R101, R2.reuse, 0x1 ;  /* 0x0000000265507211 */ /* 0x084fe200078008ff */
[C---:B------:R-:W-:Y:S01]  /*1360*/  IMAD R131, R14.reuse, 0x2, R129 ;  /* 0x000000020e837824 */ /* 0x040fe200078e0281 */
[----:B------:R-:W-:Y:S01]  /*1370*/  LEA R90, P1, R111, R2, 0x1 ;  /* 0x000000026f5a7211 */ /* 0x000fe200078208ff */
[----:B------:R-:W2:Y:S01]  /*1380*/  LDG.E.U16 R70, desc[UR60][R78.64] ;  /* 0x0000003c4e467981 */ /* 0x000ea2000c1e1500 */
[----:B------:R-:W-:Y:S01]  /*1390*/  LEA.HI.X.SX32 R81, R101, R0, 0x1, P0 ;  /* 0x0000000065517211 */ /* 0x000fe200000f0eff */
[----:B------:R-:W-:Y:S01]  /*13a0*/  IMAD R133, R14, 0x2, R131 ;  /* 0x000000020e857824 */ /* 0x000fe200078e0283 */
[----:B-1----:R-:W-:-:S03]  /*13b0*/  LEA R82, P0, R105, R2, 0x1 ;  /* 0x0000000269527211 */ /* 0x002fc600078008ff */
[C---:B------:R-:W-:Y:S01]  /*13c0*/  IMAD R135, R14.reuse, 0x2, R133 ;  /* 0x000000020e877824 */ /* 0x040fe200078e0285 */
[----:B------:R-:W-:Y:S01]  /*13d0*/  LEA.HI.X.SX32 R83, R105, R0, 0x1, P0 ;  /* 0x0000000069537211 */ /* 0x000fe200000f0eff */
[----:B------:R0:W2:Y:S01]  /*13e0*/  LDG.E.U16 R72, desc[UR60][R80.64] ;  /* 0x0000003c50487981 */ /* 0x0000a2000c1e1500 */
[C---:B------:R-:W-:Y:S01]  /*13f0*/  LEA R86, P0, R107.reuse, R2, 0x1 ;  /* 0x000000026b567211 */ /* 0x040fe200078008ff */
[C---:B------:R-:W-:Y:S02]  /*1400*/  IMAD R137, R14.reuse, 0x2, R135 ;  /* 0x000000020e897824 */ /* 0x040fe400078e0287 */
[----:B------:R1:W2:Y:S01]  /*1410*/  LDG.E.U16 R77, desc[UR60][R82.64] ;  /* 0x0000003c524d7981 */ /* 0x0002a2000c1e1500 */
[----:B------:R-:W-:Y:S02]  /*1420*/  LEA.HI.X.SX32 R87, R107, R0, 0x1, P0 ;  /* 0x000000006b577211 */ /* 0x000fe400000f0eff */
[----:B------:R-:W-:Y:S01]  /*1430*/  LEA R88, P0, R109, R2, 0x1 ;  /* 0x000000026d587211 */ /* 0x000fe200078008ff */
[----:B------:R-:W-:-:S02]  /*1440*/  IMAD R139, R14, 0x2, R137 ;  /* 0x000000020e8b7824 */ /* 0x000fc400078e0289 */
[----:B------:R-:W2:Y:S01]  /*1450*/  LDG.E.U16 R74, desc[UR60][R86.64] ;  /* 0x0000003c564a7981 */ /* 0x000ea2000c1e1500 */
[----:B------:R-:W-:Y:S01]  /*1460*/  LEA.HI.X.SX32 R89, R109, R0, 0x1, P0 ;  /* 0x000000006d597211 */ /* 0x000fe200000f0eff */
[----:B------:R-:W-:Y:S01]  /*1470*/  IMAD R141, R14, 0x2, R139 ;  /* 0x000000020e8d7824 */ /* 0x000fe200078e028b */
[----:B0-----:R-:W-:-:S03]  /*1480*/  LEA R80, P0, R113, R2, 0x1 ;  /* 0x0000000271507211 */ /* 0x001fc600078008ff */
[C---:B------:R-:W-:Y:S01]  /*1490*/  IMAD R143, R14.reuse, 0x2, R141 ;  /* 0x000000020e8f7824 */ /* 0x040fe200078e028d */
[----:B------:R-:W-:Y:S01]  /*14a0*/  LEA.HI.X.SX32 R81, R113, R0, 0x1, P0 ;  /* 0x0000000071517211 */ /* 0x000fe200000f0eff */
[----:B------:R0:W2:Y:S01]  /*14b0*/  LDG.E.U16 R76, desc[UR60][R88.64] ;  /* 0x0000003c584c7981 */ /* 0x0000a2000c1e1500 */
[C---:B-1----:R-:W-:Y:S01]  /*14c0*/  LEA R82, P0, R115.reuse, R2, 0x1 ;  /* 0x0000000273527211 */ /* 0x042fe200078008ff */
[C---:B------:R-:W-:Y:S02]  /*14d0*/  IMAD R145, R14.reuse, 0x2, R143 ;  /* 0x000000020e917824 */ /* 0x040fe400078e028f */
[----:B------:R1:W2:Y:S01]  /*14e0*/  LDG.E.U16 R87, desc[UR60][R80.64] ;  /* 0x0000003c50577981 */ /* 0x0002a2000c1e1500 */
[----:B------:R-:W-:Y:S02]  /*14f0*/  LEA.HI.X.SX32 R83, R115, R0, 0x1, P0 ;  /* 0x0000000073537211 */ /* 0x000fe400000f0eff */
[----:B------:R-:W-:Y:S01]  /*1500*/  LEA R84, P0, R117, R2, 0x1 ;  /* 0x0000000275547211 */ /* 0x000fe200078008ff */
[----:B------:R-:W-:Y:S01]  /*1510*/  IMAD R147, R14, 0x2, R145 ;  /* 0x000000020e937824 */ /* 0x000fe200078e0291 */
[-C--:B------:R-:W-:Y:S01]  /*1520*/  LEA.HI.X.SX32 R91, R111, R0.reuse, 0x1, P1 ;  /* 0x000000006f5b7211 */ /* 0x080fe200008f0eff */
[----:B------:R4:W2:Y:S01]  /*1530*/  LDG.E.U16 R78, desc[UR60][R82.64] ;  /* 0x0000003c524e7981 */ /* 0x0008a2000c1e1500 */
[----:B------:R-:W-:-:S02]  /*1540*/  LEA.HI.X.SX32 R85, R117, R0, 0x1, P0 ;  /* 0x0000000075557211 */ /* 0x000fc400000f0eff */
[-C--:B0-----:R-:W-:Y:S01]  /*1550*/  LEA R88, P0, R95, R2.reuse, 0x1 ;  /* 0x000000025f587211 */ /* 0x081fe200078008ff */
[C---:B------:R-:W-:Y:S01]  /*1560*/  IMAD R149, R14.reuse, 0x2, R147 ;  /* 0x000000020e957824 */ /* 0x040fe200078e0293 */
[----:B------:R-:W-:Y:S01]  /*1570*/  LEA R92, P1, R119, R2, 0x1 ;  /* 0x00000002775c7211 */ /* 0x000fe200078208ff */
[----:B------:R0:W2:Y:S01]  /*1580*/  LDG.E.U16 R86, desc[UR60][R84.64] ;  /* 0x0000003c54567981 */ /* 0x0000a2000c1e1500 */
[----:B------:R-:W-:Y:S01]  /*1590*/  LEA.HI.X.SX32 R89, R95, R0, 0x1, P0 ;  /* 0x000000005f597211 */ /* 0x000fe200000f0eff */
[C---:B------:R-:W-:Y:S01]  /*15a0*/  IMAD R107, R14.reuse, 0x2, R149 ;  /* 0x000000020e6b7824 */ /* 0x040fe200078e0295 */
[C---:B-1----:R-:W-:Y:S01]  /*15b0*/  LEA R80, P0, R121.reuse, R2, 0x1 ;  /* 0x0000000279507211 */ /* 0x042fe200078008ff */
[----:B------:R1:W2:Y:S03]  /*15c0*/  LDG.E.U16 R79, desc[UR60][R90.64] ;  /* 0x0000003c5a4f7981 */ /* 0x0002a6000c1e1500 */
[-C--:B------:R-:W-:Y:S01]  /*15d0*/  LEA.HI.X.SX32 R81, R121, R0.reuse, 0x1, P0 ;  /* 0x0000000079517211 */ /* 0x080fe200000f0eff */
[C---:B------:R-:W-:Y:S01]  /*15e0*/  IMAD R121, R14.reuse, 0x2, R107 ;  /* 0x000000020e797824 */ /* 0x040fe200078e026b */
[----:B------:R-:W-:Y:S01]  /*15f0*/  LEA.HI.X.SX32 R93, R119, R0, 0x1, P1 ;  /* 0x00000000775d7211 */ /* 0x000fe200008f0eff */
[----:B------:R3:W2:Y:S02]  /*1600*/  LDG.E.U16 R99, desc[UR60][R88.64] ;  /* 0x0000003c58637981 */ /* 0x0006a4000c1e1500 */
[C---:B------:R-:W-:Y:S01]  /*1610*/  IMAD R151, R14.reuse, 0x2, R121 ;  /* 0x000000020e977824 */ /* 0x040fe200078e0279 */
[-C--:B----4-:R-:W-:Y:S01]  /*1620*/  LEA R82, P0, R97, R2.reuse, 0x1 ;  /* 0x0000000261527211 */ /* 0x090fe200078008ff */
[----:B------:R4:W2:Y:S02]  /*1630*/  LDG.E.U16 R94, desc[UR60][R80.64] ;  /* 0x0000003c505e7981 */ /* 0x0008a4000c1e1500 */
[C---:B------:R-:W-:Y:S01]  /*1640*/  IMAD R153, R14.reuse, 0x2, R151 ;  /* 0x000000020e997824 */ /* 0x040fe200078e0297 */
[----:B0-----:R-:W-:Y:S01]  /*1650*/  LEA R84, P1, R123, R2, 0x1 ;  /* 0x000000027b547211 */ /* 0x001fe200078208ff */
[----:B------:R0:W2:Y:S02]  /*1660*/  LDG.E.U16 R95, desc[UR60][R92.64] ;  /* 0x0000003c5c5f7981 */ /* 0x0000a4000c1e1500 */
[----:B------:R-:W-:Y:S01]  /*1670*/  IMAD R113, R14, 0x2, R153 ;  /* 0x000000020e717824 */ /* 0x000fe200078e0299 */
[----:B------:R-:W-:-:S02]  /*1680*/  LEA.HI.X.SX32 R83, R97, R0, 0x1, P0 ;  /* 0x0000000061537211 */ /* 0x000fc400000f0eff */
[----:B-1----:R-:W-:Y:S02]  /*1690*/  LEA R90, P0, R125, R2, 0x1 ;  /* 0x000000027d5a7211 */ /* 0x002fe400078008ff */
[C---:B------:R-:W-:Y:S01]  /*16a0*/  LEA R97, R14.reuse, R113, 0x1 ;  /* 0x000000710e617211 */ /* 0x040fe200078e08ff */
[----:B------:R1:W2:Y:S01]  /*16b0*/  LDG.E.U16 R98, desc[UR60][R82.64] ;  /* 0x0000003c52627981 */ /* 0x0002a2000c1e1500 */
[-C--:B------:R-:W-:Y:S02]  /*16c0*/  LEA.HI.X.SX32 R85, R123, R0.reuse, 0x1, P1 ;  /* 0x000000007b557211 */ /* 0x080fe400008f0eff */
[----:B------:R-:W-:Y:S01]  /*16d0*/  LEA.HI.X.SX32 R91, R125, R0, 0x1, P0 ;  /* 0x000000007d5b7211 */ /* 0x000fe200000f0eff */
[C---:B------:R-:W-:Y:S01]  /*16e0*/  IMAD R123, R14.reuse, 0x2, R97 ;  /* 0x000000020e7b7824 */ /* 0x040fe200078e0261 */
[C---:B---3--:R-:W-:Y:S01]  /*16f0*/  LEA R88, P0, R127.reuse, R2, 0x1 ;  /* 0x000000027f587211 */ /* 0x048fe200078008ff */
[----:B------:R3:W2:Y:S02]  /*1700*/  LDG.E.U16 R101, desc[UR60][R84.64] ;  /* 0x0000003c54657981 */ /* 0x0006a4000c1e1500 */
[C---:B------:R-:W-:Y:S01]  /*1710*/  IMAD R125, R14.reuse, 0x2, R123 ;  /* 0x000000020e7d7824 */ /* 0x040fe200078e027b */
[----:B------:R-:W-:Y:S01]  /*1720*/  LEA.HI.X.SX32 R89, R127, R0, 0x1, P0 ;  /* 0x000000007f597211 */ /* 0x000fe200000f0eff */
[----:B------:R-:W2:Y:S01]  /*1730*/  LDG.E.U16 R105, desc[UR60][R90.64] ;  /* 0x0000003c5a697981 */ /* 0x000ea2000c1e1500 */
[-C--:B----4-:R-:W-:Y:S01]  /*1740*/  LEA R80, P0, R103, R2.reuse, 0x1 ;  /* 0x0000000267507211 */ /* 0x090fe200078008ff */
[C---:B------:R-:W-:Y:S01]  /*1750*/  IMAD R117, R14.reuse, 0x2, R125 ;  /* 0x000000020e757824 */ /* 0x040fe200078e027d */
[----:B0-----:R-:W-:Y:S01]  /*1760*/  LEA R92, P1, R129, R2, 0x1 ;  /* 0x00000002815c7211 */ /* 0x001fe200078208ff */
[----:B------:R0:W4:Y:S01]  /*1770*/  LDG.E.U16 R100, desc[UR60][R88.64] ;  /* 0x0000003c58647981 */ /* 0x000122000c1e1500 */
[----:B------:R-:W-:Y:S01]  /*1780*/  LEA.HI.X.SX32 R81, R103, R0, 0x1, P0 ;  /* 0x0000000067517211 */ /* 0x000fe200000f0eff */
[----:B------:R-:W-:Y:S01]  /*1790*/  IMAD R103, R14, 0x2, R117 ;  /* 0x000000020e677824 */ /* 0x000fe200078e0275 */
[----:B-1----:R-:W-:-:S03]  /*17a0*/  LEA R82, P0, R131, R2, 0x1 ;  /* 0x0000000283527211 */ /* 0x002fc600078008ff */
[C---:B------:R-:W-:Y:S01]  /*17b0*/  IMAD R127, R14.reuse, 0x2, R103 ;  /* 0x000000020e7f7824 */ /* 0x040fe200078e0267 */
[-C--:B------:R-:W-:Y:S01]  /*17c0*/  LEA.HI.X.SX32 R93, R129, R0.reuse, 0x1, P1 ;  /* 0x00000000815d7211 */ /* 0x080fe200008f0eff */
[----:B------:R-:W4:Y:S01]  /*17d0*/  LDG.E.U16 R104, desc[UR60][R80.64] ;  /* 0x0000003c50687981 */ /* 0x000f22000c1e1500 */
[----:B------:R-:W-:Y:S01]  /*17e0*/  LEA.HI.X.SX32 R83, R131, R0, 0x1, P0 ;  /* 0x0000000083537211 */ /* 0x000fe200000f0eff */
[C---:B------:R-:W-:Y:S01]  /*17f0*/  IMAD R129, R14.reuse, 0x2, R127 ;  /* 0x000000020e817824 */ /* 0x040fe200078e027f */
[C---:B---3--:R-:W-:Y:S01]  /*1800*/  LEA R84, P0, R133.reuse, R2, 0x1 ;  /* 0x0000000285547211 */ /* 0x048fe200078008ff */
[----:B------:R1:W3:Y:S02]  /*1810*/  LDG.E.U16 R109, desc[UR60][R92.64] ;  /* 0x0000003c5c6d7981 */ /* 0x0002e4000c1e1500 */
[C---:B------:R-:W-:Y:S01]  /*1820*/  IMAD R131, R14.reuse, 0x2, R129 ;  /* 0x000000020e837824 */ /* 0x040fe200078e0281 */
[----:B------:R-:W-:Y:S01]  /*1830*/  LEA.HI.X.SX32 R85, R133, R0, 0x1, P0 ;  /* 0x0000000085557211 */ /* 0x000fe200000f0eff */
[----:B------:R1:W4:Y:S01]  /*1840*/  LDG.E.U16 R111, desc[UR60][R82.64] ;  /* 0x0000003c526f7981 */ /* 0x000322000c1e1500 */
[-C--:B0-----:R-:W-:Y:S01]  /*1850*/  LEA R88, P0, R135, R2.reuse, 0x1 ;  /* 0x0000000287587211 */ /* 0x081fe200078008ff */
[C---:B------:R-:W-:Y:S01]  /*1860*/  IMAD R133, R14.reuse, 0x2, R131 ;  /* 0x000000020e857824 */ /* 0x040fe200078e0283 */
[----:B------:R-:W-:Y:S01]  /*1870*/  LEA R90, P1, R137, R2, 0x1 ;  /* 0x00000002895a7211 */ /* 0x000fe200078208ff */
[----:B------:R0:W4:Y:S01]  /*1880*/  LDG.E.U16 R106, desc[UR60][R84.64] ;  /* 0x0000003c546a7981 */ /* 0x000122000c1e1500 */
[----:B------:R-:W-:Y:S01]  /*1890*/  LEA.HI.X.SX32 R89, R135, R0, 0x1, P0 ;  /* 0x0000000087597211 */ /* 0x000fe200000f0eff */
[----:B------:R-:W-:Y:S01]  /*18a0*/  IMAD R135, R14, 0x2, R133 ;  /* 0x000000020e877824 */ /* 0x000fe200078e0285 */
[----:B-1----:R-:W-:-:S02]  /*18b0*/  LEA R92, P0, R139, R2, 0x1 ;  /* 0x000000028b5c7211 */ /* 0x002fc400078008ff */
[-C--:B------:R-:W-:Y:S01]  /*18c0*/  LEA.HI.X.SX32 R91, R137, R0.reuse, 0x1, P1 ;  /* 0x00000000895b7211 */ /* 0x080fe200008f0eff */
[C---:B------:R-:W-:Y:S01]  /*18d0*/  IMAD R137, R14.reuse, 0x2, R135 ;  /* 0x000000020e897824 */ /* 0x040fe200078e0287 */
[----:B------:R-:W-:Y:S01]  /*18e0*/  LEA.HI.X.SX32 R93, R139, R0, 0x1, P0 ;  /* 0x000000008b5d7211 */ /* 0x000fe200000f0eff */
[----:B------:R1:W4:Y:S01]  /*18f0*/  LDG.E.U16 R108, desc[UR60][R88.64] ;  /* 0x0000003c586c7981 */ /* 0x000322000c1e1500 */
[-C--:B------:R-:W-:Y:S01]  /*1900*/  LEA R82, P0, R141, R2.reuse, 0x1 ;  /* 0x000000028d527211 */ /* 0x080fe200078008ff */
[C---:B------:R-:W-:Y:S01]  /*1910*/  IMAD R139, R14.reuse, 0x2, R137 ;  /* 0x000000020e8b7824 */ /* 0x040fe200078e0289 */
[----:B------:R-:W-:Y:S01]  /*1920*/  LEA R80, P1, R145, R2, 0x1 ;  /* 0x0000000291507211 */ /* 0x000fe200078208ff */
[----:B------:R-:W4:Y:S01]  /*1930*/  LDG.E.U16 R115, desc[UR60][R90.64] ;  /* 0x0000003c5a737981 */ /* 0x000f22000c1e1500 */
[----:B------:R-:W-:Y:S01]  /*1940*/  LEA.HI.X.SX32 R83, R141, R0, 0x1, P0 ;  /* 0x000000008d537211 */ /* 0x000fe200000f0eff */
[C---:B------:R-:W-:Y:S01]  /*1950*/  IMAD R141, R14.reuse, 0x2, R139 ;  /* 0x000000020e8d7824 */ /* 0x040fe200078e028b */
[C---:B0-----:R-:W-:Y:S01]  /*1960*/  LEA R84, P0, R143.reuse, R2, 0x1 ;  /* 0x000000028f547211 */ /* 0x041fe200078008ff */
[----:B------:R0:W4:Y:S02]  /*1970*/  LDG.E.U16 R119, desc[UR60][R92.64] ;  /* 0x0000003c5c777981 */ /* 0x000124000c1e1500 */
[C---:B------:R-:W-:Y:S01]  /*1980*/  IMAD R155, R14.reuse, 0x2, R141 ;  /* 0x000000020e9b7824 */ /* 0x040fe200078e028d */
[-C--:B------:R-:W-:Y:S01]  /*1990*/  LEA.HI.X.SX32 R85, R143, R0.reuse, 0x1, P0 ;  /* 0x000000008f557211 */ /* 0x080fe200000f0eff */
[----:B------:R0:W4:Y:S02]  /*19a0*/  LDG.E.U16 R110, desc[UR60][R82.64] ;  /* 0x0000003c526e7981 */ /* 0x000124000c1e1500 */
[C---:B------:R-:W-:Y:S01]  /*19b0*/  IMAD R143, R14.reuse, 0x2, R155 ;  /* 0x000000020e8f7824 */ /* 0x040fe200078e029b */
[----:B------:R-:W-:Y:S01]  /*19c0*/  LEA.HI.X.SX32 R81, R145, R0, 0x1, P1 ;  /* 0x0000000091517211 */ /* 0x000fe200008f0eff */
[----:B------:R-:W4:Y:S01]  /*19d0*/  LDG.E.U16 R112, desc[UR60][R84.64] ;  /* 0x0000003c54707981 */ /* 0x000f22000c1e1500 */
[-C--:B-1----:R-:W-:Y:S01]  /*19e0*/  LEA R88, P0, R147, R2.reuse, 0x1 ;  /* 0x0000000293587211 */ /* 0x082fe200078008ff */
[C---:B------:R-:W-:Y:S01]  /*19f0*/  IMAD R145, R14.reuse, 0x2, R143 ;  /* 0x000000020e917824 */ /* 0x040fe200078e028f */
[----:B0-----:R-:W-:Y:S01]  /*1a00*/  LEA R92, P1, R103, R2, 0x1 ;  /* 0x00000002675c7211 */ /* 0x001fe200078208ff */
[----:B------:R0:W4:Y:S01]  /*1a10*/  LDG.E.U16 R161, desc[UR60][R80.64] ;  /* 0x0000003c50a17981 */ /* 0x000122000c1e1500 */
[----:B------:R-:W-:Y:S01]  /*1a20*/  LEA.HI.X.SX32 R89, R147, R0, 0x1, P0 ;  /* 0x0000000093597211 */ /* 0x000fe200000f0eff */
[----:B------:R-:W-:Y:S01]  /*1a30*/  IMAD R147, R14, 0x2, R145 ;  /* 0x000000020e937824 */ /* 0x000fe200078e0291 */
[----:B------:R-:W-:-:S02]  /*1a40*/  LEA R90, P0, R121, R2, 0x1 ;  /* 0x00000002795a7211 */ /* 0x000fc400078008ff */
[-C--:B------:R-:W-:Y:S01]  /*1a50*/  LEA.HI.X.SX32 R93, R103, R0.reuse, 0x1, P1 ;  /* 0x00000000675d7211 */ /* 0x080fe200008f0eff */
[----:B------:R1:W4:Y:S01]  /*1a60*/  LDG.E.U16 R163, desc[UR60][R88.64] ;  /* 0x0000003c58a37981 */ /* 0x000322000c1e1500 */
[----:B------:R-:W-:Y:S02]  /*1a70*/  LEA.HI.X.SX32 R91, R121, R0, 0x1, P0 ;  /* 0x00000000795b7211 */ /* 0x000fe400000f0eff */
[----:B------:R-:W-:Y:S01]  /*1a80*/  LEA R121, R14, R147, 0x1 ;  /* 0x000000930e797211 */ /* 0x000fe200078e08ff */
[----:B------:R-:W4:Y:S01]  /*1a90*/  LDG.E.U16 R169, desc[UR60][R92.64] ;  /* 0x0000003c5ca97981 */ /* 0x000f22000c1e1500 */
[----:B------:R-:W-:-:S03]  /*1aa0*/  LEA R82, P0, R97, R2, 0x1 ;  /* 0x0000000261527211 */ /* 0x000fc600078008ff */
[C---:B------:R-:W-:Y:S01]  /*1ab0*/  IMAD R157, R14.reuse, 0x2, R121 ;  /* 0x000000020e9d7824 */ /* 0x040fe200078e0279 */
[----:B------:R-:W-:Y:S01]  /*1ac0*/  LEA.HI.X.SX32 R83, R97, R0, 0x1, P0 ;  /* 0x0000000061537211 */ /* 0x000fe200000f0eff */
[----:B------:R-:W4:Y:S02]  /*1ad0*/  LDG.E.U16 R165, desc[UR60][R90.64] ;  /* 0x0000003c5aa57981 */ /* 0x000f24000c1e1500 */
[C---:B------:R-:W-:Y:S01]  /*1ae0*/  IMAD R159, R14.reuse, 0x2, R157 ;  /* 0x000000020e9f7824 */ /* 0x040fe200078e029d */
[C---:B0-----:R-:W-:Y:S01]  /*1af0*/  LEA R80, P0, R133.reuse, R2, 0x1 ;  /* 0x0000000285507211 */ /* 0x041fe200078008ff */
[----:B------:R0:W4:Y:S02]  /*1b00*/  LDG.E.U16 R167, desc[UR60][R82.64] ;  /* 0x0000003c52a77981 */ /* 0x000124000c1e1500 */
[----:B------:R-:W-:Y:S01]  /*1b10*/  IMAD R97, R14, 0x2, R159 ;  /* 0x000000020e617824 */ /* 0x000fe200078e029f */
[----:B------:R-:W-:-:S03]  /*1b20*/  LEA.HI.X.SX32 R81, R133, R0, 0x1, P0 ;  /* 0x0000000085517211 */ /* 0x000fc600000f0eff */
[C---:B------:R-:W-:Y:S01]  /*1b30*/  IMAD R103, R14.reuse, 0x2, R97 ;  /* 0x000000020e677824 */ /* 0x040fe200078e0261 */
[C---:B-1----:R-:W-:Y:S01]  /*1b40*/  LEA R88, P0, R141.reuse, R2, 0x1 ;  /* 0x000000028d587211 */ /* 0x042fe200078008ff */
[----:B------:R1:W4:Y:S02]  /*1b50*/  LDG.E.U16 R171, desc[UR60][R80.64] ;  /* 0x0000003c50ab7981 */ /* 0x000324000c1e1500 */
[C---:B------:R-:W-:Y:S01]  /*1b60*/  IMAD R133, R14.reuse, 0x2, R103 ;  /* 0x000000020e857824 */ /* 0x040fe200078e0267 */
[----:B------:R-:W-:Y:S02]  /*1b70*/  LEA.HI.X.SX32 R89, R141, R0, 0x1, P0 ;  /* 0x000000008d597211 */ /* 0x000fe400000f0eff */
[-C--:B------:R-:W-:Y:S01]  /*1b80*/  LEA R84, P1, R147, R2.reuse, 0x1 ;  /* 0x0000000293547211 */ /* 0x080fe200078208ff */
[C---:B------:R-:W-:Y:S01]  /*1b90*/  IMAD R141, R14.reuse, 0x2, R133 ;  /* 0x000000020e8d7824 */ /* 0x040fe200078e0285 */
[----:B0-----:R-:W-:Y:S01]  /*1ba0*/  LEA R82, P0, R97, R2, 0x1 ;  /* 0x0000000261527211 */ /* 0x001fe200078008ff */
[----:B------:R-:W4:Y:S01]  /*1bb0*/  LDG.E.U16 R173, desc[UR60][R88.64] ;  /* 0x0000003c58ad7981 */ /* 0x000f22000c1e1500 */
[-C--:B------:R-:W-:Y:S01]  /*1bc0*/  LEA.HI.X.SX32 R85, R147, R0.reuse, 0x1, P1 ;  /* 0x0000000093557211 */ /* 0x080fe200008f0eff */
[----:B------:R-:W-:Y:S01]  /*1bd0*/  IMAD R147, R14, 0x2, R141 ;  /* 0x000000020e937824 */ /* 0x000fe200078e028d */
[----:B------:R-:W-:-:S02]  /*1be0*/  LEA.HI.X.SX32 R83, R97, R0, 0x1, P0 ;  /* 0x0000000061537211 */ /* 0x000fc400000f0eff */
[-C--:B------:R-:W-:Y:S01]  /*1bf0*/  LEA R90, P0, R149, R2.reuse, 0x1 ;  /* 0x00000002955a7211 */ /* 0x080fe200078008ff */
[----:B------:R0:W4:Y:S01]  /*1c00*/  LDG.E.U16 R175, desc[UR60][R84.64] ;  /* 0x0000003c54af7981 */ /* 0x000122000c1e1500 */
[----:B------:R-:W-:Y:S02]  /*1c10*/  LEA R92, P1, R147, R2, 0x1 ;  /* 0x00000002935c7211 */ /* 0x000fe400078208ff */
[----:B------:R-:W-:Y:S01]  /*1c20*/  LEA.HI.X.SX32 R91, R149, R0, 0x1, P0 ;  /* 0x00000000955b7211 */ /* 0x000fe200000f0eff */
[----:B------:R0:W4:Y:S01]  /*1c30*/  LDG.E.U16 R177, desc[UR60][R82.64] ;  /* 0x0000003c52b17981 */ /* 0x000122000c1e1500 */
[----:B------:R-:W-:Y:S02]  /*1c40*/  LEA R96, P0, R123, R2, 0x1 ;  /* 0x000000027b607211 */ /* 0x000fe400078008ff */
[-C--:B------:R-:W-:Y:S01]  /*1c50*/  LEA.HI.X.SX32 R93, R147, R0.reuse, 0x1, P1 ;  /* 0x00000000935d7211 */ /* 0x080fe200008f0eff */
[----:B------:R0:W4:Y:S01]  /*1c60*/  LDG.E.U16 R114, desc[UR60][R90.64] ;  /* 0x0000003c5a727981 */ /* 0x000122000c1e1500 */
[----:B------:R-:W-:-:S02]  /*1c70*/  LEA.HI.X.SX32 R97, R123, R0, 0x1, P0 ;  /* 0x000000007b617211 */ /* 0x000fc400000f0eff */
[-C--:B-1----:R-:W-:Y:S01]  /*1c80*/  LEA R80, P1, R151, R2.reuse, 0x1 ;  /* 0x0000000297507211 */ /* 0x082fe200078208ff */
[----:B------:R1:W4:Y:S01]  /*1c90*/  LDG.E.U16 R181, desc[UR60][R92.64] ;  /* 0x0000003c5cb57981 */ /* 0x000322000c1e1500 */
[----:B0-----:R-:W-:Y:S02]  /*1ca0*/  LEA R84, P0, R135, R2, 0x1 ;  /* 0x0000000287547211 */ /* 0x001fe400078008ff */
[-C--:B------:R-:W-:Y:S02]  /*1cb0*/  LEA.HI.X.SX32 R81, R151, R0.reuse, 0x1, P1 ;  /* 0x0000000097517211 */ /* 0x080fe400008f0eff */
[----:B------:R-:W-:Y:S02]  /*1cc0*/  LEA.HI.X.SX32 R85, R135, R0, 0x1, P0 ;  /* 0x0000000087557211 */ /* 0x000fe400000f0eff */
[-C--:B------:R-:W-:Y:S01]  /*1cd0*/  LEA R88, P1, R127, R2.reuse, 0x1 ;  /* 0x000000027f587211 */ /* 0x080fe200078208ff */
[----:B------:R-:W-:Y:S01]  /*1ce0*/  IMAD R147, R14, 0x2, R147 ;  /* 0x000000020e937824 */ /* 0x000fe200078e0293 */
[----:B------:R-:W-:Y:S01]  /*1cf0*/  LEA R82, P0, R155, R2, 0x1 ;  /* 0x000000029b527211 */ /* 0x000fe200078008ff */
[----:B------:R-:W4:Y:S01]  /*1d00*/  LDG.E.U16 R149, desc[UR60][R84.64] ;  /* 0x0000003c54957981 */ /* 0x000f22000c1e1500 */
[----:B------:R-:W-:-:S02]  /*1d10*/  LEA.HI.X.SX32 R89, R127, R0, 0x1, P1 ;  /* 0x000000007f597211 */ /* 0x000fc400008f0eff */
[----:B------:R-:W-:Y:S01]  /*1d20*/  LEA.HI.X.SX32 R83, R155, R0, 0x1, P0 ;  /* 0x000000009b537211 */ /* 0x000fe200000f0eff */
[----:B------:R0:W4:Y:S01]  /*1d30*/  LDG.E.U16 R127, desc[UR60][R96.64] ;  /* 0x0000003c607f7981 */ /* 0x000122000c1e1500 */
[-C--:B------:R-:W-:Y:S02]  /*1d40*/  LEA R90, P0, R103, R2.reuse, 0x1 ;  /* 0x00000002675a7211 */ /* 0x080fe400078008ff */
[----:B-1----:R-:W-:Y:S01]  /*1d50*/  LEA R92, P1, R121, R2, 0x1 ;  /* 0x00000002795c7211 */ /* 0x002fe200078208ff */
[----:B------:R1:W4:Y:S01]  /*1d60*/  LDG.E.U16 R135, desc[UR60][R88.64] ;  /* 0x0000003c58877981 */ /* 0x000322000c1e1500 */
[-C--:B------:R-:W-:Y:S02]  /*1d70*/  LEA.HI.X.SX32 R91, R103, R0.reuse, 0x1, P0 ;  /* 0x00000000675b7211 */ /* 0x080fe400000f0eff */
[----:B------:R-:W-:Y:S01]  /*1d80*/  LEA.HI.X.SX32 R93, R121, R0, 0x1, P1 ;  /* 0x00000000795d7211 */ /* 0x000fe200008f0eff */
[----:B------:R1:W4:Y:S01]  /*1d90*/  LDG.E.U16 R123, desc[UR60][R80.64] ;  /* 0x0000003c507b7981 */ /* 0x000322000c1e1500 */
[----:B0-----:R-:W-:-:S03]  /*1da0*/  LEA R96, P1, R147, R2, 0x1 ;  /* 0x0000000293607211 */ /* 0x001fc600078208ff */
[----:B------:R0:W4:Y:S01]  /*1db0*/  LDG.E.U16 R151, desc[UR60][R82.64] ;  /* 0x0000003c52977981 */ /* 0x000122000c1e1500 */
[----:B-1----:R-:W-:-:S03]  /*1dc0*/  LEA R88, P0, R153, R2, 0x1 ;  /* 0x0000000299587211 */ /* 0x002fc600078008ff */
[----:B------:R1:W4:Y:S01]  /*1dd0*/  LDG.E.U16 R155, desc[UR60][R92.64] ;  /* 0x0000003c5c9b7981 */ /* 0x000322000c1e1500 */
[----:B------:R-:W-:Y:S02]  /*1de0*/  LEA.HI.X.SX32 R89, R153, R0, 0x1, P0 ;  /* 0x0000000099597211 */ /* 0x000fe400000f0eff */
[----:B------:R-:W-:Y:S01]  /*1df0*/  LEA R84, P0, R129, R2, 0x1 ;  /* 0x0000000281547211 */ /* 0x000fe200078008ff */
[----:B------:R1:W4:Y:S01]  /*1e00*/  LDG.E.U16 R179, desc[UR60][R90.64] ;  /* 0x0000003c5ab37981 */ /* 0x000322000c1e1500 */
[----:B------:R-:W-:Y:S02]  /*1e10*/  LEA.HI.X.SX32 R97, R147, R0, 0x1, P1 ;  /* 0x0000000093617211 */ /* 0x000fe400008f0eff */
[----:B------:R-:W-:Y:S01]  /*1e20*/  LEA R80, P1, R125, R2, 0x1 ;  /* 0x000000027d507211 */ /* 0x000fe200078208ff */
[----:B------:R1:W4:Y:S01]  /*1e30*/  LDG.E.U16 R116, desc[UR60][R88.64] ;  /* 0x0000003c58747981 */ /* 0x000322000c1e1500 */
[----:B------:R-:W-:Y:S02]  /*1e40*/  LEA.HI.X.SX32 R85, R129, R0, 0x1, P0 ;  /* 0x0000000081557211 */ /* 0x000fe400000f0eff */
[----:B0-----:R-:W-:Y:S01]  /*1e50*/  LEA R82, P0, R143, R2, 0x1 ;  /* 0x000000028f527211 */ /* 0x001fe200078008ff */
[----:B------:R-:W-:Y:S01]  /*1e60*/  IMAD R147, R14, 0x2, R147 ;  /* 0x000000020e937824 */ /* 0x000fe200078e0293 */
[----:B------:R-:W-:Y:S01]  /*1e70*/  LEA.HI.X.SX32 R81, R125, R0, 0x1, P1 ;  /* 0x000000007d517211 */ /* 0x000fe200008f0eff */
[----:B------:R-:W4:Y:S01]  /*1e80*/  LDG.E.U16 R120, desc[UR60][R84.64] ;  /* 0x0000003c54787981 */ /* 0x000f22000c1e1500 */
[----:B------:R-:W-:-:S02]  /*1e90*/  LEA R102, P1, R137, R2, 0x1 ;  /* 0x0000000289667211 */ /* 0x000fc400078208ff */
[----:B------:R-:W-:Y:S01]  /*1ea0*/  LEA.HI.X.SX32 R83, R143, R0, 0x1, P0 ;  /* 0x000000008f537211 */ /* 0x000fe200000f0eff */
[----:B------:R0:W4:Y:S01]  /*1eb0*/  LDG.E.U16 R118, desc[UR60][R80.64] ;  /* 0x0000003c50767981 */ /* 0x000122000c1e1500 */
[----:B-1----:R-:W-:Y:S02]  /*1ec0*/  LEA R92, P0, R157, R2, 0x1 ;  /* 0x000000029d5c7211 */ /* 0x002fe400078008ff */
[----:B------:R-:W-:Y:S01]  /*1ed0*/  LEA.HI.X.SX32 R103, R137, R0, 0x1, P1 ;  /* 0x0000000089677211 */ /* 0x000fe200008f0eff */
[----:B------:R-:W4:Y:S01]  /*1ee0*/  LDG.E.U16 R153, desc[UR60][R96.64] ;  /* 0x0000003c60997981 */ /* 0x000f22000c1e1500 */
[----:B------:R-:W-:Y:S02]  /*1ef0*/  LEA R90, P1, R133, R2, 0x1 ;  /* 0x00000002855a7211 */ /* 0x000fe400078208ff */
[----:B------:R-:W-:Y:S01]  /*1f00*/  LEA.HI.X.SX32 R93, R157, R0, 0x1, P0 ;  /* 0x000000009d5d7211 */ /* 0x000fe200000f0eff */
[----:B------:R1:W4:Y:S01]  /*1f10*/  LDG.E.U16 R121, desc[UR60][R102.64] ;  /* 0x0000003c66797981 */ /* 0x000322000c1e1500 */
[----:B------:R-:W-:Y:S01]  /*1f20*/  LEA R88, P0, R147, R2, 0x1 ;  /* 0x0000000293587211 */ /* 0x000fe200078008ff */
[----:B0-----:R-:W-:Y:S01]  /*1f30*/  IMAD R81, R14, 0x2, R147 ;  /* 0x000000020e517824 */ /* 0x001fe200078e0293 */
[-C--:B------:R-:W-:Y:S01]  /*1f40*/  LEA.HI.X.SX32 R91, R133, R0.reuse, 0x1, P1 ;  /* 0x00000000855b7211 */ /* 0x080fe200008f0eff */
[----:B------:R0:W4:Y:S01]  /*1f50*/  LDG.E.U16 R122, desc[UR60][R82.64] ;  /* 0x0000003c527a7981 */ /* 0x000122000c1e1500 */
[----:B------:R-:W-:-:S02]  /*1f60*/  LEA.HI.X.SX32 R89, R147, R0, 0x1, P0 ;  /* 0x0000000093597211 */ /* 0x000fc400000f0eff */
[-C--:B------:R-:W-:Y:S01]  /*1f70*/  LEA R84, P1, R81, R2.reuse, 0x1 ;  /* 0x0000000251547211 */ /* 0x080fe200078208ff */
[----:B------:R-:W4:Y:S01]  /*1f80*/  LDG.E.U16 R125, desc[UR60][R90.64] ;  /* 0x0000003c5a7d7981 */ /* 0x000f22000c1e1500 */
[----:B------:R-:W-:Y:S02]  /*1f90*/  LEA R80, P0, R107, R2, 0x1 ;  /* 0x000000026b507211 */ /* 0x000fe400078008ff */
[-C--:B------:R-:W-:Y:S01]  /*1fa0*/  LEA.HI.X.SX32 R85, R81, R0.reuse, 0x1, P1 ;  /* 0x0000000051557211 */ /* 0x080fe200008f0eff */
[----:B------:R0:W4:Y:S01]  /*1fb0*/  LDG.E.U16 R126, desc[UR60][R88.64] ;  /* 0x0000003c587e7981 */ /* 0x000122000c1e1500 */
[----:B------:R-:W-:Y:S02]  /*1fc0*/  LEA.HI.X.SX32 R81, R107, R0, 0x1, P0 ;  /* 0x000000006b517211 */ /* 0x000fe400000f0eff */
[-C--:B-1----:R-:W-:Y:S01]  /*1fd0*/  LEA R102, P0, R113, R2.reuse, 0x1 ;  /* 0x0000000271667211 */ /* 0x082fe200078008ff */
[----:B------:R-:W4:Y:S01]  /*1fe0*/  LDG.E.U16 R124, desc[UR60][R92.64] ;  /* 0x0000003c5c7c7981 */ /* 0x000f22000c1e1500 */
[----:B------:R-:W-:-:S02]  /*1ff0*/  LEA R96, P1, R117, R2, 0x1 ;  /* 0x0000000275607211 */ /* 0x000fc400078208ff */
[----:B------:R-:W-:Y:S01]  /*2000*/  LEA.HI.X.SX32 R103, R113, R0, 0x1, P0 ;  /* 0x0000000071677211 */ /* 0x000fe200000f0eff */
[----:B------:R1:W4:Y:S01]  /*2010*/  LDG.E.U16 R107, desc[UR60][R84.64] ;  /* 0x0000003c546b7981 */ /* 0x000322000c1e1500 */
[----:B0-----:R-:W-:Y:S02]  /*2020*/  LEA R82, P0, R131, R2, 0x1 ;  /* 0x0000000283527211 */ /* 0x001fe400078008ff */
[-C--:B------:R-:W-:Y:S01]  /*2030*/  LEA.HI.X.SX32 R97, R117, R0.reuse, 0x1, P1 ;  /* 0x0000000075617211 */ /* 0x080fe200008f0eff */
[----:B------:R-:W4:Y:S01]  /*2040*/  LDG.E.U16 R80, desc[UR60][R80.64] ;  /* 0x0000003c50507981 */ /* 0x000f22000c1e1500 */
[----:B------:R-:W-:Y:S02]  /*2050*/  LEA.HI.X.SX32 R83, R131, R0, 0x1, P0 ;  /* 0x0000000083537211 */ /* 0x000fe400000f0eff */
[-C--:B------:R-:W-:Y:S01]  /*2060*/  LEA R88, P0, R139, R2.reuse, 0x1 ;  /* 0x000000028b587211 */ /* 0x080fe200078008ff */
[----:B------:R-:W4:Y:S01]  /*2070*/  LDG.E.U16 R102, desc[UR60][R102.64] ;  /* 0x0000003c66667981 */ /* 0x000f22000c1e1500 */
[----:B------:R-:W-:-:S02]  /*2080*/  LEA R90, P1, R145, R2, 0x1 ;  /* 0x00000002915a7211 */ /* 0x000fc400078208ff */
[-C--:B------:R-:W-:Y:S01]  /*2090*/  LEA.HI.X.SX32 R89, R139, R0.reuse, 0x1, P0 ;  /* 0x000000008b597211 */ /* 0x080fe200000f0eff */
[----:B------:R0:W4:Y:S01]  /*20a0*/  LDG.E.U16 R96, desc[UR60][R96.64] ;  /* 0x0000003c60607981 */ /* 0x000122000c1e1500 */
[----:B------:R-:W-:Y:S02]  /*20b0*/  LEA.HI.X.SX32 R91, R145, R0, 0x1, P1 ;  /* 0x00000000915b7211 */ /* 0x000fe400008f0eff */
[-C--:B-1----:R-:W-:Y:S01]  /*20c0*/  LEA R84, P0, R159, R2.reuse, 0x1 ;  /* 0x000000029f547211 */ /* 0x082fe200078008ff */
[----:B------:R-:W4:Y:S01]  /*20d0*/  LDG.E.U16 R82, desc[UR60][R82.64] ;  /* 0x0000003c52527981 */ /* 0x000f22000c1e1500 */
[----:B------:R-:W-:Y:S02]  /*20e0*/  LEA R92, P1, R141, R2, 0x1 ;  /* 0x000000028d5c7211 */ /* 0x000fe400078208ff */
[-C--:B------:R-:W-:Y:S01]  /*20f0*/  LEA.HI.X.SX32 R85, R159, R0.reuse, 0x1, P0 ;  /* 0x000000009f557211 */ /* 0x080fe200000f0eff */
[----:B------:R-:W4:Y:S01]  /*2100*/  LDG.E.U16 R88, desc[UR60][R88.64] ;  /* 0x0000003c58587981 */ /* 0x000f22000c1e1500 */
[----:B------:R-:W-:-:S03]  /*2110*/  LEA.HI.X.SX32 R93, R141, R0, 0x1, P1 ;  /* 0x000000008d5d7211 */ /* 0x000fc600008f0eff */
[----:B------:R-:W4:Y:S04]  /*2120*/  LDG.E.U16 R90, desc[UR60][R90.64] ;  /* 0x0000003c5a5a7981 */ /* 0x000f28000c1e1500 */
[----:B------:R-:W4:Y:S04]  /*2130*/  LDG.E.U16 R84, desc[UR60][R84.64] ;  /* 0x0000003c54547981 */ /* 0x000f28000c1e1500 */
[----:B------:R-:W4:Y:S01]  /*2140*/  LDG.E.U16 R92, desc[UR60][R92.64] ;  /* 0x0000003c5c5c7981 */ /* 0x000f22000c1e1500 */
[----:B0-----:R-:W0:Y:S01]  /*2150*/  S2R R97, SR_CgaCtaId ;  /* 0x0000000000617919 */ /* 0x001e220000008800 */
[----:B------:R-:W-:-:S02]  /*2160*/  LOP3.LUT R14, R4, 0x3f, RZ, 0xc0, !PT ;  /* 0x0000003f040e7812 */ /* 0x000fc400078ec0ff */
[----:B------:R-:W-:Y:S02]  /*2170*/  SHF.R.S32.HI R81, RZ, 0x6, R4 ;  /* 0x00000006ff517819 */ /* 0x000fe40000011404 */
[----:B------:R-:W-:Y:S01]  /*2180*/  MOV R0, 0x400 ;  /* 0x0000040000007802 */ /* 0x000fe20000000f00 */
[----:B------:R-:W-:Y:S01]  /*2190*/  IMAD.SHL.U32 R14, R14, 0x2, RZ ;  /* 0x000000020e0e7824 */ /* 0x000fe200078e00ff */
[----:B------:R-:W-:Y:S01]  /*21a0*/  SGXT R81, R81, 0x1 ;  /* 0x000000015151781a */ /* 0x000fe20000000200 */
[----:B------:R-:W-:-:S03]  /*21b0*/  VIADD R170, R17, 0x40 ;  /* 0x0000004011aa7836 */ /* 0x000fc60000000000 */
[----:B------:R-:W-:Y:S02]  /*21c0*/  LOP3.LUT R81, R14, 0x90, R81, 0x78, !PT ;  /* 0x000000900e517812 */ /* 0x000fe400078e7851 */
[----:B------:R-:W-:Y:S02]  /*21d0*/  ISETP.GE.AND P0, PT, R170, 0x1, PT ;  /* 0x00000001aa00780c */ /* 0x000fe40003f06270 */
[----:B------:R-:W-:Y:S02]  /*21e0*/  LOP3.LUT R2, R81, 0x20, RZ, 0x3c, !PT ;  /* 0x0000002051027812 */ /* 0x000fe400078e3cff */
[----:B0-----:R-:W-:-:S05]  /*21f0*/  LEA R174, R97, R0, 0x18 ;  /* 0x0000000061ae7211 */ /* 0x001fca00078ec0ff */
[----:B------:R-:W-:-:S05]  /*2200*/  IMAD.IADD R0, R81, 0x1, R174 ;  /* 0x0000000151007824 */ /* 0x000fca00078e02ae */
[----:B------:R0:W-:Y:S01]  /*2210*/  STS.U16 [R0], R3 ;  /* 0x0000000300007388 */ /* 0x0001e20000000400 */
[----:B------:R-:W-:Y:S01]  /*2220*/  IMAD.IADD R2, R174, 0x1, R2 ;  /* 0x00000001ae027824 */ /* 0x000fe200078e0202 */
[C---:B0-----:R-:W-:Y:S02]  /*2230*/  LOP3.LUT R3, R81.reuse, 0x40, RZ, 0x3c, !PT ;  /* 0x0000004051037812 */ /* 0x041fe400078e3cff */
[----:B------:R-:W-:-:S03]  /*2240*/  LOP3.LUT R81, R81, 0x60, RZ, 0x3c, !PT ;  /* 0x0000006051517812 */ /* 0x000fc600078e3cff */
[C---:B------:R-:W-:Y:S02]  /*2250*/  IMAD.IADD R3, R174.reuse, 0x1, R3 ;  /* 0x00000001ae037824 */ /* 0x040fe400078e0203 */
[----:B------:R-:W-:Y:S01]  /*2260*/  IMAD.IADD R81, R174, 0x1, R81 ;  /* 0x00000001ae517824 */ /* 0x000fe200078e0251 */
[----:B------:R-:W-:Y:S04]  /*2270*/  STS.U16 [R0+0x400], R9 ;  /* 0x0004000900007388 */ /* 0x000fe80000000400 */
[----:B------:R-:W-:Y:S04]  /*2280*/  STS.U16 [R0+0x800], R13 ;  /* 0x0008000d00007388 */ /* 0x000fe80000000400 */
[----:B-----5:R-:W-:Y:S04]  /*2290*/  STS.U16 [R0+0xc00], R19 ;  /* 0x000c001300007388 */ /* 0x020fe80000000400 */
[----:B------:R-:W-:Y:S04]  /*22a0*/  STS.U16 [R0+0x1000], R23 ;  /* 0x0010001700007388 */ /* 0x000fe80000000400 */
        /* <DEDUP_REMOVED lines=13> */
[----:B--2---:R-:W-:Y:S04]  /*2380*/  STS.U16 [R0+0x4800], R79 ;  /* 0x0048004f00007388 */ /* 0x004fe80000000400 */
[----:B------:R-:W-:Y:S04]  /*2390*/  STS.U16 [R0+0x4c00], R95 ;  /* 0x004c005f00007388 */ /* 0x000fe80000000400 */
[----:B------:R-:W-:Y:S04]  /*23a0*/  STS.U16 [R0+0x5000], R101 ;  /* 0x0050006500007388 */ /* 0x000fe80000000400 */
[----:B---3--:R-:W-:Y:S04]  /*23b0*/  STS.U16 [R0+0x5400], R109 ;  /* 0x0054006d00007388 */ /* 0x008fe80000000400 */
[----:B----4-:R-:W-:Y:S04]  /*23c0*/  STS.U16 [R0+0x5800], R115 ;  /* 0x0058007300007388 */ /* 0x010fe80000000400 */
[----:B------:R-:W-:Y:S04]  /*23d0*/  STS.U16 [R0+0x5c00], R161 ;  /* 0x005c00a100007388 */ /* 0x000fe80000000400 */
[----:B------:R-:W-:Y:S04]  /*23e0*/  STS.U16 [R0+0x6000], R165 ;  /* 0x006000a500007388 */ /* 0x000fe80000000400 */
[----:B------:R-:W-:Y:S04]  /*23f0*/  STS.U16 [R0+0x6400], R167 ;  /* 0x006400a700007388 */ /* 0x000fe80000000400 */
[----:B------:R-:W-:Y:S04]  /*2400*/  STS.U16 [R0+0x6800], R169 ;  /* 0x006800a900007388 */ /* 0x000fe80000000400 */
[----:B------:R-:W-:Y:S01]  /*2410*/  STS.U16 [R0+0x6c00], R171 ;  /* 0x006c00ab00007388 */ /* 0x000fe20000000400 */
[----:B------:R-:W-:-:S03]  /*2420*/  MOV R221, 0x3f800000 ;  /* 0x3f80000000dd7802 */ /* 0x000fc60000000f00 */
[----:B------:R-:W-:Y:S01]  /*2430*/  STS.U16 [R0+0x7000], R173 ;  /* 0x007000ad00007388 */ /* 0x000fe20000000400 */
[----:B------:R-:W-:Y:S01]  /*2440*/  IMAD.MOV.U32 R219, RZ, RZ, 0x3f800000 ;  /* 0x3f800000ffdb7424 */ /* 0x000fe200078e00ff */
[----:B------:R-:W-:Y:S02]  /*2450*/  CS2R R128, SRZ ;  /* 0x0000000000807805 */ /* 0x000fe4000001ff00 */
[----:B------:R-:W-:Y:S04]  /*2460*/  STS.U16 [R0+0x7400], R175 ;  /* 0x007400af00007388 */ /* 0x000fe80000000400 */
[----:B------:R-:W-:Y:S01]  /*2470*/  STS.U16 [R0+0x7800], R177 ;  /* 0x007800b100007388 */ /* 0x000fe20000000400 */
[----:B------:R-:W-:Y:S02]  /*2480*/  CS2R R130, SRZ ;  /* 0x0000000000827805 */ /* 0x000fe4000001ff00 */
[----:B------:R-:W-:-:S02]  /*2490*/  CS2R R132, SRZ ;  /* 0x0000000000847805 */ /* 0x000fc4000001ff00 */
[----:B------:R-:W-:Y:S02]  /*24a0*/  CS2R R136, SRZ ;  /* 0x0000000000887805 */ /* 0x000fe4000001ff00 */
[----:B------:R-:W-:Y:S01]  /*24b0*/  CS2R R138, SRZ ;  /* 0x00000000008a7805 */ /* 0x000fe2000001ff00 */
[----:B------:R-:W-:Y:S01]  /*24c0*/  STS.U16 [R0+0x7c00], R181 ;  /* 0x007c00b500007388 */ /* 0x000fe20000000400 */
[----:B------:R-:W-:-:S03]  /*24d0*/  CS2R R140, SRZ ;  /* 0x00000000008c7805 */ /* 0x000fc6000001ff00 */
[----:B------:R0:W-:Y:S01]  /*24e0*/  STS.U16 [R2+0x100], R5 ;  /* 0x0001000502007388 */ /* 0x0001e20000000400 */
[----:B------:R-:W-:-:S03]  /*24f0*/  CS2R R142, SRZ ;  /* 0x00000000008e7805 */ /* 0x000fc6000001ff00 */
[----:B------:R-:W-:Y:S01]  /*2500*/  STS.U16 [R2+0x500], R11 ;  /* 0x0005000b02007388 */ /* 0x000fe20000000400 */
[----:B------:R-:W-:-:S03]  /*2510*/  CS2R R144, SRZ ;  /* 0x0000000000907805 */ /* 0x000fc6000001ff00 */
[----:B------:R1:W-:Y:S01]  /*2520*/  STS.U16 [R2+0x900], R15 ;  /* 0x0009000f02007388 */ /* 0x0003e20000000400 */
[----:B------:R-:W-:-:S03]  /*2530*/  CS2R R146, SRZ ;  /* 0x0000000000927805 */ /* 0x000fc6000001ff00 */
[----:B------:R-:W-:Y:S01]  /*2540*/  STS.U16 [R2+0xd00], R21 ;  /* 0x000d001502007388 */ /* 0x000fe20000000400 */
[----:B0-----:R-:W-:-:S03]  /*2550*/  LOP3.LUT R5, R4, 0x7f, RZ, 0xc0, !PT ;  /* 0x0000007f04057812 */ /* 0x001fc600078ec0ff */
[----:B------:R-:W-:Y:S04]  /*2560*/  STS.U16 [R2+0x1100], R25 ;  /* 0x0011001902007388 */ /* 0x000fe80000000400 */
[----:B------:R-:W-:Y:S01]  /*2570*/  STS.U16 [R2+0x1500], R29 ;  /* 0x0015001d02007388 */ /* 0x000fe20000000400 */
[----:B-1----:R-:W-:-:S03]  /*2580*/  IMAD.MOV.U32 R15, RZ, RZ, -0x800000 ;  /* 0xff800000ff0f7424 */ /* 0x002fc600078e00ff */
        /* <DEDUP_REMOVED lines=20> */
[----:B------:R0:W-:Y:S04]  /*26d0*/  STS.U16 [R2+0x6900], R135 ;  /* 0x0069008702007388 */ /* 0x0001e80000000400 */
[----:B------:R1:W-:Y:S04]  /*26e0*/  STS.U16 [R2+0x6d00], R149 ;  /* 0x006d009502007388 */ /* 0x0003e80000000400 */
[----:B------:R2:W-:Y:S04]  /*26f0*/  STS.U16 [R2+0x7100], R151 ;  /* 0x0071009702007388 */ /* 0x0005e80000000400 */
[----:B------:R-:W-:Y:S01]  /*2700*/  STS.U16 [R2+0x7500], R155 ;  /* 0x0075009b02007388 */ /* 0x000fe20000000400 */
[----:B0-----:R-:W-:-:S03]  /*2710*/  CS2R R134, SRZ ;  /* 0x0000000000867805 */ /* 0x001fc6000001ff00 */
[----:B------:R-:W-:Y:S01]  /*2720*/  STS.U16 [R2+0x7900], R179 ;  /* 0x007900b302007388 */ /* 0x000fe20000000400 */
[----:B-1----:R-:W-:-:S03]  /*2730*/  CS2R R148, SRZ ;  /* 0x0000000000947805 */ /* 0x002fc6000001ff00 */
[----:B------:R-:W-:Y:S01]  /*2740*/  STS.U16 [R2+0x7d00], R153 ;  /* 0x007d009902007388 */ /* 0x000fe20000000400 */
[----:B--2---:R-:W-:-:S03]  /*2750*/  CS2R R150, SRZ ;  /* 0x0000000000967805 */ /* 0x004fc6000001ff00 */
[----:B------:R-:W-:Y:S04]  /*2760*/  STS.U16 [R3+0x200], R6 ;  /* 0x0002000603007388 */ /* 0x000fe80000000400 */
[----:B------:R-:W-:Y:S04]  /*2770*/  STS.U16 [R3+0x600], R8 ;  /* 0x0006000803007388 */ /* 0x000fe80000000400 */
[----:B------:R-:W-:Y:S04]  /*2780*/  STS.U16 [R3+0xa00], R12 ;  /* 0x000a000c03007388 */ /* 0x000fe80000000400 */
[----:B------:R-:W-:Y:S04]  /*2790*/  STS.U16 [R3+0xe00], R18 ;  /* 0x000e001203007388 */ /* 0x000fe80000000400 */
[----:B------:R-:W-:Y:S04]  /*27a0*/  STS.U16 [R3+0x1200], R22 ;  /* 0x0012001603007388 */ /* 0x000fe80000000400 */
[----:B------:R0:W-:Y:S04]  /*27b0*/  STS.U16 [R3+0x1600], R26 ;  /* 0x0016001a03007388 */ /* 0x0001e80000000400 */
[----:B------:R1:W-:Y:S04]  /*27c0*/  STS.U16 [R3+0x1a00], R30 ;  /* 0x001a001e03007388 */ /* 0x0003e80000000400 */
[----:B------:R2:W-:Y:S01]  /*27d0*/  STS.U16 [R3+0x1e00], R34 ;  /* 0x001e002203007388 */ /* 0x0005e20000000400 */
[----:B0-----:R-:W-:-:S03]  /*27e0*/  CS2R R26, SRZ ;  /* 0x00000000001a7805 */ /* 0x001fc6000001ff00 */
[----:B------:R0:W-:Y:S01]  /*27f0*/  STS.U16 [R3+0x2200], R38 ;  /* 0x0022002603007388 */ /* 0x0001e20000000400 */
[----:B-1----:R-:W-:-:S03]  /*2800*/  CS2R R30, SRZ ;  /* 0x00000000001e7805 */ /* 0x002fc6000001ff00 */
[----:B------:R1:W-:Y:S01]  /*2810*/  STS.U16 [R3+0x2600], R42 ;  /* 0x0026002a03007388 */ /* 0x0003e20000000400 */
[----:B--2---:R-:W-:-:S03]  /*2820*/  CS2R R34, SRZ ;  /* 0x0000000000227805 */ /* 0x004fc6000001ff00 */
        /* <DEDUP_REMOVED lines=22> */
[----:B------:R-:W-:Y:S01]  /*2990*/  STS.U16 [R3+0x5600], R106 ;  /* 0x0056006a03007388 */ /* 0x000fe20000000400 */
[----:B--2---:R-:W-:-:S03]  /*29a0*/  CS2R R94, SRZ ;  /* 0x00000000005e7805 */ /* 0x004fc6000001ff00 */
[----:B------:R1:W-:Y:S01]  /*29b0*/  STS.U16 [R3+0x5a00], R110 ;  /* 0x005a006e03007388 */ /* 0x0003e20000000400 */
[----:B0-----:R-:W-:-:S03]  /*29c0*/  CS2R R100, SRZ ;  /* 0x0000000000647805 */ /* 0x001fc6000001ff00 */
[----:B------:R0:W-:Y:S04]  /*29d0*/  STS.U16 [R3+0x5e00], R114 ;  /* 0x005e007203007388 */ /* 0x0001e80000000400 */
[----:B------:R2:W-:Y:S01]  /*29e0*/  STS.U16 [R3+0x6200], R116 ;  /* 0x0062007403007388 */ /* 0x0005e20000000400 */
[----:B-1----:R-:W-:-:S03]  /*29f0*/  CS2R R110, SRZ ;  /* 0x00000000006e7805 */ /* 0x002fc6000001ff00 */
[----:B------:R1:W-:Y:S01]  /*2a00*/  STS.U16 [R3+0x6600], R118 ;  /* 0x0066007603007388 */ /* 0x0003e20000000400 */
[----:B0-----:R-:W-:-:S03]  /*2a10*/  CS2R R114, SRZ ;  /* 0x0000000000727805 */ /* 0x001fc6000001ff00 */
[----:B------:R-:W-:Y:S01]  /*2a20*/  STS.U16 [R3+0x6a00], R120 ;  /* 0x006a007803007388 */ /* 0x000fe20000000400 */
[----:B--2---:R-:W-:-:S03]  /*2a30*/  CS2R R116, SRZ ;  /* 0x0000000000747805 */ /* 0x004fc6000001ff00 */
[----:B------:R0:W-:Y:S01]  /*2a40*/  STS.U16 [R3+0x6e00], R121 ;  /* 0x006e007903007388 */ /* 0x0001e20000000400 */
[----:B-1----:R-:W-:-:S03]  /*2a50*/  CS2R R118, SRZ ;  /* 0x0000000000767805 */ /* 0x002fc6000001ff00 */
[----:B------:R1:W-:Y:S04]  /*2a60*/  STS.U16 [R3+0x7200], R122 ;  /* 0x0072007a03007388 */ /* 0x0003e80000000400 */
[----:B------:R-:W-:Y:S01]  /*2a70*/  STS.U16 [R3+0x7600], R124 ;  /* 0x0076007c03007388 */ /* 0x000fe20000000400 */
[----:B0-----:R-:W-:-:S03]  /*2a80*/  CS2R R120, SRZ ;  /* 0x0000000000787805 */ /* 0x001fc6000001ff00 */
[----:B------:R0:W-:Y:S01]  /*2a90*/  STS.U16 [R3+0x7a00], R125 ;  /* 0x007a007d03007388 */ /* 0x0001e20000000400 */
[----:B-1----:R-:W-:-:S03]  /*2aa0*/  CS2R R122, SRZ ;  /* 0x00000000007a7805 */ /* 0x002fc6000001ff00 */
[----:B------:R1:W-:Y:S04]  /*2ab0*/  STS.U16 [R3+0x7e00], R126 ;  /* 0x007e007e03007388 */ /* 0x0003e80000000400 */
[----:B------:R2:W-:Y:S01]  /*2ac0*/  STS.U16 [R81+0x300], R7 ;  /* 0x0003000751007388 */ /* 0x0005e20000000400 */
[----:B0-----:R-:W-:-:S03]  /*2ad0*/  CS2R R124, SRZ ;  /* 0x00000000007c7805 */ /* 0x001fc6000001ff00 */
[----:B------:R-:W-:Y:S01]  /*2ae0*/  STS.U16 [R81+0x700], R10 ;  /* 0x0007000a51007388 */ /* 0x000fe20000000400 */
[----:B-1----:R-:W-:Y:S01]  /*2af0*/  CS2R R126, SRZ ;  /* 0x00000000007e7805 */ /* 0x002fe2000001ff00 */
[C---:B------:R-:W-:Y:S02]  /*2b00*/  IMAD.SHL.U32 R3, R4.reuse, 0x2, RZ ;  /* 0x0000000204037824 */ /* 0x040fe400078e00ff */
[----:B------:R0:W-:Y:S01]  /*2b10*/  STS.U16 [R81+0xb00], R16 ;  /* 0x000b001051007388 */ /* 0x0001e20000000400 */
[----:B--2---:R-:W-:-:S03]  /*2b20*/  LOP3.LUT R7, R4, 0x40, RZ, 0xc0, !PT ;  /* 0x0000004004077812 */ /* 0x004fc600078ec0ff */
[----:B------:R-:W-:Y:S04]  /*2b30*/  STS.U16 [R81+0xf00], R20 ;  /* 0x000f001451007388 */ /* 0x000fe80000000400 */
[----:B------:R1:W-:Y:S01]  /*2b40*/  STS.U16 [R81+0x1300], R24 ;  /* 0x0013001851007388 */ /* 0x0003e20000000400 */
[----:B0-----:R-:W-:-:S03]  /*2b50*/  IMAD.MOV.U32 R16, RZ, RZ, -0x800000 ;  /* 0xff800000ff107424 */ /* 0x001fc600078e00ff */
[----:B------:R0:W-:Y:S04]  /*2b60*/  STS.U16 [R81+0x1700], R28 ;  /* 0x0017001c51007388 */ /* 0x0001e80000000400 */
[----:B------:R2:W-:Y:S01]  /*2b70*/  STS.U16 [R81+0x7f00], R107 ;  /* 0x007f006b51007388 */ /* 0x0005e20000000400 */
[----:B-1----:R-:W-:-:S03]  /*2b80*/  CS2R R24, SRZ ;  /* 0x0000000000187805 */ /* 0x002fc6000001ff00 */
[----:B------:R1:W-:Y:S01]  /*2b90*/  STS.U16 [R81+0x1b00], R32 ;  /* 0x001b002051007388 */ /* 0x0003e20000000400 */
[----:B0-----:R-:W-:-:S03]  /*2ba0*/  CS2R R28, SRZ ;  /* 0x00000000001c7805 */ /* 0x001fc6000001ff00 */
[----:B------:R0:W-:Y:S01]  /*2bb0*/  STS.U16 [R81+0x1f00], R36 ;  /* 0x001f002451007388 */ /* 0x0001e20000000400 */
[----:B--2---:R-:W-:-:S03]  /*2bc0*/  CS2R R106, SRZ ;  /* 0x00000000006a7805 */ /* 0x004fc6000001ff00 */
        /* <DEDUP_REMOVED lines=30> */
[----:B------:R-:W-:Y:S01]  /*2db0*/  STS.U16 [R81+0x5f00], R80 ;  /* 0x005f005051007388 */ /* 0x000fe20000000400 */
[----:B-1----:R-:W-:-:S03]  /*2dc0*/  CS2R R108, SRZ ;  /* 0x00000000006c7805 */ /* 0x002fc6000001ff00 */
[----:B------:R1:W-:Y:S01]  /*2dd0*/  STS.U16 [R81+0x6300], R102 ;  /* 0x0063006651007388 */ /* 0x0003e20000000400 */
[----:B0-----:R-:W-:-:S03]  /*2de0*/  CS2R R112, SRZ ;  /* 0x0000000000707805 */ /* 0x001fc6000001ff00 */
        /* <DEDUP_REMOVED lines=10> */
[----:B0-----:R-:W-:Y:S02]  /*2e90*/  CS2R R90, SRZ ;  /* 0x00000000005a7805 */ /* 0x001fe4000001ff00 */
[----:B--2---:R-:W-:Y:S02]  /*2ea0*/  CS2R R84, SRZ ;  /* 0x0000000000547805 */ /* 0x004fe4000001ff00 */
[----:B-1----:R-:W-:Y:S02]  /*2eb0*/  CS2R R80, SRZ ;  /* 0x0000000000507805 */ /* 0x002fe4000001ff00 */
[----:B------:R-:W-:Y:S01]  /*2ec0*/  CS2R R92, SRZ ;  /* 0x00000000005c7805 */ /* 0x000fe2000001ff00 */
[----:B------:R-:W-:Y:S06]  /*2ed0*/  @!P0 BRA `(.L_x_0) ;  /* 0x0000005c00548947 */ /* 0x000fec0003800000 */
[----:B------:R-:W0:Y:S01]  /*2ee0*/  LDC R39, c[0x0][0x268] ;  /* 0x00009a00ff277b82 */ /* 0x000e220000000800 */
[--C-:B------:R-:W-:Y:S01]  /*2ef0*/  SHF.R.U32.HI R6, RZ, 0x5, R4.reuse ;  /* 0x00000005ff067819 */ /* 0x100fe20000011604 */
[----:B------:R-:W-:Y:S01]  /*2f00*/  IMAD.MOV.U32 R31, RZ, RZ, RZ ;  /* 0x000000ffff1f7224 */ /* 0x000fe200078e00ff */
[----:B------:R-:W-:Y:S01]  /*2f10*/  SHF.R.U32.HI R9, RZ, 0x2, R4 ;  /* 0x00000002ff097819 */ /* 0x000fe20000011604 */
[----:B------:R-:W-:Y:S01]  /*2f20*/  IMAD.MOV.U32 R217, RZ, RZ, RZ ;  /* 0x000000ffffd97224 */ /* 0x000fe200078e00ff */
[----:B------:R-:W-:Y:S01]  /*2f30*/  SGXT.U32 R6, R6, 0x2 ;  /* 0x000000020606781a */ /* 0x000fe20000000000 */
[----:B------:R-:W-:Y:S01]  /*2f40*/  UMOV UR8, 0xfffffffe ;  /* 0xfffffffe00087882 */ /* 0x000fe20000000000 */
[----:B------:R-:W-:Y:S01]  /*2f50*/  SHF.R.U32.HI R252, RZ, 0x4, R174 ;  /* 0x00000004fffc7819 */ /* 0x000fe200000116ae */
[----:B------:R-:W1:Y:S01]  /*2f60*/  LDC.64 R170, c[0x0][0x260] ;  /* 0x00009800ffaa7b82 */ /* 0x000e620000000a00 */
[----:B------:R-:W-:Y:S01]  /*2f70*/  R2UR UR7, R217 ;  /* 0x00000000d90772ca */ /* 0x000fe200000e0000 */
[----:B------:R-:W-:Y:S01]  /*2f80*/  UMOV UR9, 0x7fffffdf ;  /* 0x7fffffdf00097882 */ /* 0x000fe20000000000 */
[----:B------:R-:W-:Y:S01]  /*2f90*/  SGXT.U32 R252, R252, 0xe ;  /* 0x0000000efcfc781a */ /* 0x000fe20000000000 */
[----:B------:R-:W-:Y:S01]  /*2fa0*/  IMAD.MOV.U32 R221, RZ, RZ, 0x3f800000 ;  /* 0x3f800000ffdd7424 */ /* 0x000fe200078e00ff */
[----:B------:R-:W-:Y:S01]  /*2fb0*/  CS2R R40, SRZ ;  /* 0x0000000000287805 */ /* 0x000fe2000001ff00 */
[----:B------:R-:W-:Y:S01]  /*2fc0*/  IMAD.MOV.U32 R183, RZ, RZ, -0x800000 ;  /* 0xff800000ffb77424 */ /* 0x000fe200078e00ff */
[----:B------:R-:W-:Y:S01]  /*2fd0*/  IADD3 R10, P0, R252, 0x80, RZ ;  /* 0x00000080fc0a7810 */ /* 0x000fe20007f1e0ff */
[----:B------:R-:W2:Y:S01]  /*2fe0*/  LDC R34, c[0x0][0x258] ;  /* 0x00009600ff227b82 */ /* 0x000ea20000000800 */
[----:B------:R-:W-:Y:S01]  /*2ff0*/  IMAD.MOV.U32 R176, RZ, RZ, RZ ;  /* 0x000000ffffb07224 */ /* 0x000fe200078e00ff */
[----:B------:R-:W-:-:S02]  /*3000*/  CS2R R42, SRZ ;  /* 0x00000000002a7805 */ /* 0x000fc4000001ff00 */
[----:B------:R-:W-:Y:S01]  /*3010*/  R2UR UR4, R10 ;  /* 0x000000000a0472ca */ /* 0x000fe200000e0000 */
[----:B------:R-:W-:Y:S01]  /*3020*/  IMAD.MOV.U32 R10, RZ, RZ, RZ ;  /* 0x000000ffff0a7224 */ /* 0x000fe200078e00ff */
[----:B------:R-:W-:Y:S01]  /*3030*/  CS2R R44, SRZ ;  /* 0x00000000002c7805 */ /* 0x000fe2000001ff00 */
[----:B------:R-:W-:Y:S01]  /*3040*/  IMAD.MOV.U32 R219, RZ, RZ, 0x3f800000 ;  /* 0x3f800000ffdb7424 */ /* 0x000fe200078e00ff */
[----:B------:R-:W-:Y:S01]  /*3050*/  CS2R R46, SRZ ;  /* 0x00000000002e7805 */ /* 0x000fe2000001ff00 */
[----:B0-----:R-:W-:Y:S01]  /*3060*/  IMAD R12, R6, R39, RZ ;  /* 0x00000027060c7224 */ /* 0x001fe200078e02ff */
[----:B------:R-:W0:Y:S01]  /*3070*/  LDC.64 R36, c[0x0][0x220] ;  /* 0x00008800ff247b82 */ /* 0x000e220000000a00 */
[----:B------:R-:W-:Y:S01]  /*3080*/  IMAD R6, R7, 0x40, R14 ;  /* 0x0000004007067824 */ /* 0x000fe200078e020e */
[----:B------:R-:W-:Y:S01]  /*3090*/  LOP3.LUT R7, R4, 0x60, RZ, 0xc0, !PT ;  /* 0x0000006004077812 */ /* 0x000fe200078ec0ff */
[----:B------:R-:W-:Y:S01]  /*30a0*/  IMAD R13, R39, 0x4, R12 ;  /* 0x00000004270d7824 */ /* 0x000fe200078e020c */
[----:B------:R-:W-:-:S02]  /*30b0*/  IADD3.X R10, R10, 0x40000040, RZ, P0, !PT ;  /* 0x400000400a0a7810 */ /* 0x000fc400007fe4ff */
[----:B------:R-:W-:Y:S02]  /*30c0*/  CS2R R48, SRZ ;  /* 0x0000000000307805 */ /* 0x000fe4000001ff00 */
[----:B------:R-:W-:Y:S01]  /*30d0*/  SHF.R.U32.HI R8, RZ, 0x1, R7 ;  /* 0x00000001ff087819 */ /* 0x000fe20000011607 */
[----:B------:R-:W-:Y:S01]  /*30e0*/  IMAD R15, R39, 0x4, R13 ;  /* 0x00000004270f7824 */ /* 0x000fe200078e020d */
[----:B------:R-:W-:Y:S01]  /*30f0*/  SGXT.U32 R7, R9, 0x3 ;  /* 0x000000030907781a */ /* 0x000fe20000000000 */
[----:B------:R-:W-:Y:S01]  /*3100*/  VIADD R9, R174, 0x8000 ;  /* 0x00008000ae097836 */ /* 0x000fe20000000000 */
[----:B------:R-:W3:Y:S01]  /*3110*/  LDC.64 R196, c[0x0][0x218] ;  /* 0x00008600ffc47b82 */ /* 0x000ee20000000a00 */
[----:B------:R-:W-:Y:S01]  /*3120*/  IMAD R16, R39, 0x4, R15 ;  /* 0x0000000427107824 */ /* 0x000fe200078e020f */
[----:B------:R-:W-:Y:S01]  /*3130*/  LOP3.LUT R17, R17, R8, R7, 0xfe, !PT ;  /* 0x0000000811117212 */ /* 0x000fe200078efe07 */
[----:B-1----:R-:W-:Y:S01]  /*3140*/  IMAD.MOV.U32 R11, RZ, RZ, R170 ;  /* 0x000000ffff0b7224 */ /* 0x002fe200078e00aa */
[----:B------:R-:W-:Y:S01]  /*3150*/  SHF.R.U32.HI R216, RZ, 0x4, R9 ;  /* 0x00000004ffd87819 */ /* 0x000fe20000011609 */
[C---:B------:R-:W-:Y:S01]  /*3160*/  IMAD R18, R39.reuse, 0x4, R16 ;  /* 0x0000000427127824 */ /* 0x040fe200078e0210 */
[----:B------:R-:W-:Y:S01]  /*3170*/  R2UR UR5, R10 ;  /* 0x000000000a0572ca */ /* 0x000fe200000e0000 */
[----:B------:R-:W-:Y:S01]  /*3180*/  IMAD.MOV.U32 R3, RZ, RZ, R171 ;  /* 0x000000ffff037224 */ /* 0x000fe200078e00ab */
[----:B------:R-:W1:Y:S01]  /*3190*/  LDC.64 R8, c[0x0][0x250] ;  /* 0x00009400ff087b82 */ /* 0x000e620000000a00 */
[----:B------:R-:W-:Y:S01]  /*31a0*/  IMAD R19, R39, 0x4, R18 ;  /* 0x0000000427137824 */ /* 0x000fe200078e0212 */
[----:B------:R-:W-:Y:S01]  /*31b0*/  SGXT.U32 R216, R216, 0xe ;  /* 0x0000000ed8d8781a */ /* 0x000fe20000000000 */
[----:B--2---:R-:W-:Y:S01]  /*31c0*/  IMAD R5, R5, R34, RZ ;  /* 0x0000002205057224 */ /* 0x004fe200078e02ff */
[----:B------:R2:W-:Y:S01]  /*31d0*/  STL [R1+0x3d8], R171 ;  /* 0x0003d8ab01007387 */ /* 0x0005e20000100800 */
[----:B------:R-:W-:Y:S01]  /*31e0*/  IMAD R20, R39, 0x4, R19 ;  /* 0x0000000427147824 */ /* 0x000fe200078e0213 */
[----:B------:R-:W-:-:S02]  /*31f0*/  IADD3 R7, P1, R216, 0x2, RZ ;  /* 0x00000002d8077810 */ /* 0x000fc40007f3e0ff */
[----:B------:R-:W-:Y:S02]  /*3200*/  CS2R R50, SRZ ;  /* 0x0000000000327805 */ /* 0x000fe4000001ff00 */
[----:B------:R-:W-:Y:S01]  /*3210*/  R2UR UR6, R216 ;  /* 0x00000000d80672ca */ /* 0x000fe200000e0000 */
[----:B------:R-:W-:Y:S01]  /*3220*/  IMAD R21, R39, 0x4, R20 ;  /* 0x0000000427157824 */ /* 0x000fe200078e0214 */
[----:B------:R-:W-:Y:S02]  /*3230*/  R2UR UR10, R7 ;  /* 0x00000000070a72ca */ /* 0x000fe400000e0000 */
[----:B------:R-:W-:Y:S02]  /*3240*/  CS2R R52, SRZ ;  /* 0x0000000000347805 */ /* 0x000fe4000001ff00 */
[----:B------:R-:W-:Y:S01]  /*3250*/  LOP3.LUT R7, R4, 0x1f, RZ, 0xc0, !PT ;  /* 0x0000001f04077812 */ /* 0x000fe200078ec0ff */
[----:B------:R-:W-:Y:S01]  /*3260*/  IMAD R14, R39, 0x4, R21 ;  /* 0x00000004270e7824 */ /* 0x000fe200078e0215 */
[----:B------:R-:W-:Y:S01]  /*3270*/  IADD3.X R32, R31, 0x40000040, RZ, P1, !PT ;  /* 0x400000401f207810 */ /* 0x000fe20000ffe4ff */
[----:B------:R-:W-:Y:S01]  /*3280*/  IMAD R4, R168, R11, RZ ;  /* 0x0000000ba8047224 */ /* 0x000fe200078e02ff */
[----:B------:R-:W-:Y:S01]  /*3290*/  CS2R R54, SRZ ;  /* 0x0000000000367805 */ /* 0x000fe2000001ff00 */
[----:B------:R-:W-:Y:S01]  /*32a0*/  IMAD R22, R39, 0x4, R14 ;  /* 0x0000000427167824 */ /* 0x000fe200078e020e */
[----:B------:R-:W-:Y:S01]  /*32b0*/  R2UR UR11, R32 ;  /* 0x00000000200b72ca */ /* 0x000fe200000e0000 */
[----:B------:R-:W-:Y:S01]  /*32c0*/  IMAD R11, R7, R3, RZ ;  /* 0x00000003070b7224 */ /* 0x000fe200078e02ff */
[----:B------:R-:W-:Y:S01]  /*32d0*/  CS2R R56, SRZ ;  /* 0x0000000000387805 */ /* 0x000fe2000001ff00 */
[----:B------:R-:W-:Y:S01]  /*32e0*/  IMAD.SHL.U32 R7, R4, 0x2, RZ ;  /* 0x0000000204077824 */ /* 0x000fe200078e00ff */
[----:B------:R-:W-:Y:S01]  /*32f0*/  LEA R23, R39, R22, 0x2 ;  /* 0x0000001627177211 */ /* 0x000fe200078e10ff */
[----:B------:R-:W-:Y:S01]  /*3300*/  IMAD.SHL.U32 R10, R11, 0x2, RZ ;  /* 0x000000020b0a7824 */ /* 0x000fe200078e00ff */
[----:B------:R-:W-:Y:S01]  /*3310*/  UIADD3.64 UR6, UR6, -UR8, URZ ;  /* 0x8000000806067297 */ /* 0x000fe2000fffe03f */
[----:B-1----:R-:W-:Y:S01]  /*3320*/  IMAD R8, R168, R8, RZ ;  /* 0x00000008a8087224 */ /* 0x002fe200078e02ff */
[----:B------:R-:W-:Y:S01]  /*3330*/  CS2R R58, SRZ ;  /* 0x00000000003a7805 */ /* 0x000fe2000001ff00 */
[----:B------:R-:W-:Y:S01]  /*3340*/  IMAD R24, R39, 0x4, R23 ;  /* 0x0000000427187824 */ /* 0x000fe200078e0217 */
[----:B0-----:R-:W-:Y:S01]  /*3350*/  IADD3 R225, P2, P3, R10, R36, R7 ;  /* 0x000000240ae17210 */ /* 0x001fe20007b5e007 */
[----:B------:R-:W-:Y:S01]  /*3360*/  IMAD.HI R10, R4, 0x2, RZ ;  /* 0x00000002040a7827 */ /* 0x000fe200078e02ff */
[----:B---3--:R-:W-:-:S02]  /*3370*/  LEA R196, P0, R8, R196, 0x1 ;  /* 0x000000c408c47211 */ /* 0x008fc400078008ff */
[----:B------:R-:W-:Y:S02]  /*3380*/  CS2R R60, SRZ ;  /* 0x00000000003c7805 */ /* 0x000fe4000001ff00 */
[----:B------:R-:W-:Y:S01]  /*3390*/  LEA R4, R34, R5, 0x7 ;  /* 0x0000000522047211 */ /* 0x000fe200078e38ff */
[----:B------:R-:W-:Y:S01]  /*33a0*/  IMAD R25, R39, 0x4, R24 ;  /* 0x0000000427197824 */ /* 0x000fe200078e0218 */
[----:B------:R-:W-:Y:S01]  /*33b0*/  LEA.HI.X.SX32 R34, R8, R197, 0x1, P0 ;  /* 0x000000c508227211 */ /* 0x000fe200000f0eff */
[----:B------:R-:W-:Y:S01]  /*33c0*/  IMAD.HI R11, R11, 0x2, RZ ;  /* 0x000000020b0b7827 */ /* 0x000fe200078e02ff */
[-C--:B------:R-:W-:Y:S02]  /*33d0*/  LEA R194, P0, R5, R196.reuse, 0x1 ;  /* 0x000000c405c27211 */ /* 0x080fe400078008ff */
[----:B------:R-:W-:Y:S02]  /*33e0*/  CS2R R62, SRZ ;  /* 0x00000000003e7805 */ /* 0x000fe4000001ff00 */
[C---:B------:R-:W-:Y:S01]  /*33f0*/  LEA R196, P1, R4.reuse, R196, 0x1 ;  /* 0x000000c404c47211 */ /* 0x040fe200078208ff */
[----:B------:R-:W-:Y:S01]  /*3400*/  IMAD R26, R39, 0x4, R25 ;  /* 0x00000004271a7824 */ /* 0x000fe200078e0219 */
[-C--:B------:R-:W-:Y:S01]  /*3410*/  LEA.HI.X.SX32 R195, R5, R34.reuse, 0x1, P0 ;  /* 0x0000002205c37211 */ /* 0x080fe200000f0eff */
[----:B------:R-:W-:Y:S01]  /*3420*/  IMAD R152, R9, 0xa, RZ ;  /* 0x0000000a09987824 */ /* 0x000fe200078e02ff */
[----:B------:R-:W-:Y:S01]  /*3430*/  IADD3.X R35, R11, R37, R10, P2, P3 ;  /* 0x000000250b237210 */ /* 0x000fe200017e640a */
[----:B------:R-:W-:Y:S01]  /*3440*/  IMAD R27, R39, 0x4, R26 ;  /* 0x00000004271b7824 */ /* 0x000fe200078e021a */
[----:B------:R-:W-:Y:S01]  /*3450*/  LEA.HI.X.SX32 R197, R4, R34, 0x1, P1 ;  /* 0x0000002204c57211 */ /* 0x000fe200008f0eff */
[----:B------:R-:W-:Y:S01]  /*3460*/  IMAD R153, R9, 0xb, RZ ;  /* 0x0000000b09997824 */ /* 0x000fe200078e02ff */
[CC--:B------:R-:W-:Y:S01]  /*3470*/  LEA R172, P0, R12.reuse, R225.reuse, 0x1 ;  /* 0x000000e10cac7211 */ /* 0x0c0fe200078008ff */
[----:B------:R-:W-:Y:S01]  /*3480*/  IMAD R28, R39, 0x4, R27 ;  /* 0x00000004271c7824 */ /* 0x000fe200078e021b */
[-C--:B------:R-:W-:Y:S01]  /*3490*/  LEA R170, P1, R13, R225.reuse, 0x1 ;  /* 0x000000e10daa7211 */ /* 0x080fe200078208ff */
[----:B------:R-:W-:Y:S01]  /*34a0*/  IMAD R154, R9, 0xc, RZ ;  /* 0x0000000c099a7824 */ /* 0x000fe200078e02ff */
[----:B------:R-:W-:Y:S01]  /*34b0*/  LEA R168, P2, R15, R225, 0x1 ;  /* 0x000000e10fa87211 */ /* 0x000fe200078408ff */
[----:B------:R-:W-:Y:S01]  /*34c0*/  IMAD R29, R39, 0x4, R28 ;  /* 0x00000004271d7824 */ /* 0x000fe200078e021c */
[-C--:B------:R-:W-:Y:S01]  /*34d0*/  LEA.HI.X.SX32 R173, R12, R35.reuse, 0x1, P0 ;  /* 0x000000230cad7211 */ /* 0x080fe200000f0eff */
[----:B------:R-:W-:Y:S01]  /*34e0*/  IMAD R155, R9, 0xd, RZ ;  /* 0x0000000d099b7824 */ /* 0x000fe200078e02ff */
[-C--:B--2---:R-:W-:Y:S01]  /*34f0*/  LEA.HI.X.SX32 R171, R13, R35.reuse, 0x1, P1 ;  /* 0x000000230dab7211 */ /* 0x084fe200008f0eff */
[----:B------:R-:W-:Y:S01]  /*3500*/  IMAD R30, R39, 0x4, R29 ;  /* 0x00000004271e7824 */ /* 0x000fe200078e021d */
[----:B------:R-:W-:Y:S01]  /*3510*/  LEA.HI.X.SX32 R169, R15, R35, 0x1, P2 ;  /* 0x000000230fa97211 */ /* 0x000fe200010f0eff */
[----:B------:R-:W-:Y:S01]  /*3520*/  STL.64 [R1+0x1c8], R172 ;  /* 0x0001c8ac01007387 */ /* 0x000fe20000100a00 */
[----:B------:R-:W-:Y:S01]  /*3530*/  LEA R12, P2, R19, R225, 0x1 ;  /* 0x000000e1130c7211 */ /* 0x000fe200078408ff */
[----:B------:R-:W-:Y:S01]  /*3540*/  IMAD R31, R39, 0x4, R30 ;  /* 0x00000004271f7824 */ /* 0x000fe200078e021e */
[----:B------:R-:W-:Y:S01]  /*3550*/  CS2R R36, SRZ ;  /* 0x0000000000247805 */ /* 0x000fe2000001ff00 */
[----:B------:R0:W-:Y:S01]  /*3560*/  STL.64 [R1+0x1c0], R170 ;  /* 0x0001c0aa01007387 */ /* 0x0001e20000100a00 */
[----:B------:R-:W-:Y:S01]  /*3570*/  LEA.HI.X.SX32 R13, R19, R35, 0x1, P2 ;  /* 0x00000023130d7211 */ /* 0x000fe200010f0eff */
[----:B------:R-:W-:Y:S01]  /*3580*/  IMAD R32, R39, 0x4, R31 ;  /* 0x0000000427207824 */ /* 0x000fe200078e021f */
[----:B------:R-:W-:Y:S01]  /*3590*/  CS2R R64, SRZ ;  /* 0x0000000000407805 */ /* 0x000fe2000001ff00 */
[----:B------:R1:W-:Y:S01]  /*35a0*/  STL.64 [R1+0x1b8], R168 ;  /* 0x0001b8a801007387 */ /* 0x0003e20000100a00 */
[----:B------:R-:W-:Y:S01]  /*35b0*/  IMAD R156, R9, 0xe, RZ ;  /* 0x0000000e099c7824 */ /* 0x000fe200078e02ff */
[----:B------:R-:W-:Y:S01]  /*35c0*/  CS2R R66, SRZ ;  /* 0x0000000000427805 */ /* 0x000fe2000001ff00 */
[----:B------:R-:W-:Y:S01]  /*35d0*/  IMAD R7, R39, 0x4, R32 ;  /* 0x0000000427077824 */ /* 0x000fe200078e0220 */
[----:B------:R-:W-:Y:S01]  /*35e0*/  STL.64 [R1+0x1a0], R12 ;  /* 0x0001a00c01007387 */ /* 0x000fe20000100a00 */
[----:B------:R-:W-:Y:S01]  /*35f0*/  IMAD R157, R9, 0xf, RZ ;  /* 0x0000000f099d7824 */ /* 0x000fe200078e02ff */
[----:B------:R-:W-:Y:S01]  /*3600*/  CS2R R68, SRZ ;  /* 0x0000000000447805 */ /* 0x000fe2000001ff00 */
[----:B------:R-:W-:Y:S01]  /*3610*/  IMAD R33, R39, 0x4, R7 ;  /* 0x0000000427217824 */ /* 0x000fe200078e0207 */
[-C--:B0-----:R-:W-:Y:S01]  /*3620*/  LEA R170, P0, R16, R225.reuse, 0x1 ;  /* 0x000000e110aa7211 */ /* 0x081fe200078008ff */
[----:B------:R-:W-:Y:S01]  /*3630*/  IMAD.SHL.U32 R158, R9, 0x10, RZ ;  /* 0x00000010099e7824 */ /* 0x000fe200078e00ff */
[----:B------:R-:W-:Y:S01]  /*3640*/  CS2R R70, SRZ ;  /* 0x0000000000467805 */ /* 0x000fe2000001ff00 */
[----:B------:R-:W-:Y:S01]  /*3650*/  IMAD R8, R39, 0x4, R33 ;  /* 0x0000000427087824 */ /* 0x000fe200078e0221 */
[----:B-1----:R-:W-:Y:S01]  /*3660*/  LEA R168, P1, R18, R225, 0x1 ;  /* 0x000000e112a87211 */ /* 0x002fe200078208ff */
[----:B------:R-:W-:Y:S01]  /*3670*/  IMAD R159, R9, 0x11, RZ ;  /* 0x00000011099f7824 */ /* 0x000fe200078e02ff */
[-C--:B------:R-:W-:Y:S01]  /*3680*/  LEA.HI.X.SX32 R171, R16, R35.reuse, 0x1, P0 ;  /* 0x0000002310ab7211 */ /* 0x080fe200000f0eff */
[----:B------:R-:W-:Y:S01]  /*3690*/  IMAD R4, R39, 0x4, R8 ;  /* 0x0000000427047824 */ /* 0x000fe200078e0208 */
[----:B------:R-:W-:Y:S01]  /*36a0*/  LEA.HI.X.SX32 R169, R18, R35, 0x1, P1 ;  /* 0x0000002312a97211 */ /* 0x000fe200008f0eff */
[----:B------:R-:W-:Y:S01]  /*36b0*/  IMAD R160, R9, 0x12, RZ ;  /* 0x0000001209a07824 */ /* 0x000fe200078e02ff */
[----:B------:R-:W-:Y:S01]  /*36c0*/  LEA R172, P0, R20, R225, 0x1 ;  /* 0x000000e114ac7211 */ /* 0x000fe200078008ff */
[----:B------:R0:W-:Y:S01]  /*36d0*/  STL.64 [R1+0x1b0], R170 ;  /* 0x0001b0aa01007387 */ /* 0x0001e20000100a00 */
[----:B------:R-:W-:Y:S01]  /*36e0*/  IMAD R5, R39, 0x4, R4 ;  /* 0x0000000427057824 */ /* 0x000fe200078e0204 */
[----:B------:R-:W-:-:S02]  /*36f0*/  CS2R R72, SRZ ;  /* 0x0000000000487805 */ /* 0x000fc4000001ff00 */
[----:B------:R-:W-:Y:S01]  /*3700*/  LEA.HI.X.SX32 R173, R20, R35, 0x1, P0 ;  /* 0x0000002314ad7211 */ /* 0x000fe200000f0eff */
[----:B------:R1:W-:Y:S01]  /*3710*/  STL.64 [R1+0x1a8], R168 ;  /* 0x0001a8a801007387 */ /* 0x0003e20000100a00 */
[----:B------:R-:W-:Y:S01]  /*3720*/  IMAD R10, R39, 0x4, R5 ;  /* 0x00000004270a7824 */ /* 0x000fe200078e0205 */
[----:B------:R-:W-:Y:S01]  /*3730*/  CS2R R74, SRZ ;  /* 0x00000000004a7805 */ /* 0x000fe2000001ff00 */
[----:B------:R-:W-:Y:S01]  /*3740*/  IMAD R161, R9, 0x13, RZ ;  /* 0x0000001309a17824 */ /* 0x000fe200078e02ff */
[----:B------:R-:W-:Y:S01]  /*3750*/  STL.64 [R1+0x198], R172 ;  /* 0x000198ac01007387 */ /* 0x000fe20000100a00 */
[----:B------:R-:W-:Y:S01]  /*3760*/  IMAD R11, R39, 0x4, R10 ;  /* 0x00000004270b7824 */ /* 0x000fe200078e020a */
[----:B------:R-:W-:Y:S01]  /*3770*/  CS2R R76, SRZ ;  /* 0x00000000004c7805 */ /* 0x000fe2000001ff00 */
[----:B------:R-:W-:Y:S01]  /*3780*/  IMAD R162, R9, 0x14, RZ ;  /* 0x0000001409a27824 */ /* 0x000fe200078e02ff */
[-C--:B0-----:R-:W-:Y:S01]  /*3790*/  LEA R170, P1, R21, R225.reuse, 0x1 ;  /* 0x000000e115aa7211 */ /* 0x081fe200078208ff */
[----:B------:R-:W-:Y:S01]  /*37a0*/  IMAD R12, R39, 0x4, R11 ;  /* 0x00000004270c7824 */ /* 0x000fe200078e020b */
[----:B------:R-:W-:Y:S01]  /*37b0*/  CS2R R78, SRZ ;  /* 0x00000000004e7805 */ /* 0x000fe2000001ff00 */
[----:B------:R-:W-:Y:S01]  /*37c0*/  IMAD R163, R9, 0x15, RZ ;  /* 0x0000001509a37824 */ /* 0x000fe200078e02ff */
[C---:B-1----:R-:W-:Y:S01]  /*37d0*/  LEA R168, P2, R14.reuse, R225, 0x1 ;  /* 0x000000e10ea87211 */ /* 0x042fe200078408ff */
[----:B------:R-:W-:Y:S01]  /*37e0*/  IMAD R13, R39, 0x4, R12 ;  /* 0x00000004270d7824 */ /* 0x000fe200078e020c */
[-C--:B------:R-:W-:Y:S01]  /*37f0*/  LEA.HI.X.SX32 R171, R21, R35.reuse, 0x1, P1 ;  /* 0x0000002315ab7211 */ /* 0x080fe200008f0eff */
[----:B------:R-:W-:Y:S01]  /*3800*/  IMAD R164, R9, 0x16, RZ ;  /* 0x0000001609a47824 */ /* 0x000fe200078e02ff */
[----:B------:R-:W-:Y:S01]  /*3810*/  LEA.HI.X.SX32 R169, R14, R35, 0x1, P2 ;  /* 0x000000230ea97211 */ /* 0x000fe200010f0eff */
[----:B------:R-:W-:Y:S01]  /*3820*/  IMAD R14, R39, 0x4, R13 ;  /* 0x00000004270e7824 */ /* 0x000fe200078e020d */
[-C--:B------:R-:W-:Y:S01]  /*3830*/  LEA R20, P1, R23, R225.reuse, 0x1 ;  /* 0x000000e117147211 */ /* 0x080fe200078208ff */
[----:B------:R-:W-:Y:S01]  /*3840*/  IMAD R165, R9, 0x17, RZ ;  /* 0x0000001709a57824 */ /* 0x000fe200078e02ff */
[C---:B------:R-:W-:Y:S01]  /*3850*/  LEA R18, P2, R24.reuse, R225, 0x1 ;  /* 0x000000e118127211 */ /* 0x040fe200078408ff */
[----:B------:R0:W-:Y:S01]  /*3860*/  STL.64 [R1+0x188], R168 ;  /* 0x000188a801007387 */ /* 0x0001e20000100a00 */
[-C--:B------:R-:W-:Y:S01]  /*3870*/  LEA.HI.X.SX32 R21, R23, R35.reuse, 0x1, P1 ;  /* 0x0000002317157211 */ /* 0x080fe200008f0eff */
[----:B------:R-:W-:Y:S01]  /*3880*/  IMAD R15, R39, 0x4, R14 ;  /* 0x00000004270f7824 */ /* 0x000fe200078e020e */
[----:B------:R-:W-:Y:S01]  /*3890*/  LEA.HI.X.SX32 R19, R24, R35, 0x1, P2 ;  /* 0x0000002318137211 */ /* 0x000fe200010f0eff */
[----:B------:R-:W-:Y:S01]  /*38a0*/  STL.64 [R1+0x190], R170 ;  /* 0x000190aa01007387 */ /* 0x000fe20000100a00 */
[----:B------:R-:W-:Y:S01]  /*38b0*/  IMAD R166, R9, 0x18, RZ ;  /* 0x0000001809a67824 */ /* 0x000fe200078e02ff */
[----:B------:R-:W-:Y:S01]  /*38c0*/  CS2R R80, SRZ ;  /* 0x0000000000507805 */ /* 0x000fe2000001ff00 */
[----:B------:R-:W-:Y:S01]  /*38d0*/  IMAD R16, R39, 0x4, R15 ;  /* 0x0000000427107824 */ /* 0x000fe200078e020f */
[----:B------:R-:W-:Y:S01]  /*38e0*/  CS2R R82, SRZ ;  /* 0x0000000000527805 */ /* 0x000fe2000001ff00 */
[----:B------:R-:W-:Y:S01]  /*38f0*/  IMAD R167, R9, 0x19, RZ ;  /* 0x0000001909a77824 */ /* 0x000fe200078e02ff */
[----:B------:R-:W-:Y:S01]  /*3900*/  CS2R R84, SRZ ;  /* 0x0000000000547805 */ /* 0x000fe2000001ff00 */
[----:B------:R-:W-:Y:S01]  /*3910*/  IMAD.U32 R175, RZ, RZ, UR7 ;  /* 0x00000007ffaf7e24 */ /* 0x000fe2000f8e00ff */
[----:B0-----:R-:W-:Y:S01]  /*3920*/  LEA R168, P0, R22, R225, 0x1 ;  /* 0x000000e116a87211 */ /* 0x001fe200078008ff */
[----:B------:R-:W-:Y:S01]  /*3930*/  IMAD.MOV.U32 R3, RZ, RZ, RZ ;  /* 0x000000ffff037224 */ /* 0x000fe200078e00ff */
[----:B------:R-:W-:-:S02]  /*3940*/  CS2R R86, SRZ ;  /* 0x0000000000567805 */ /* 0x000fc4000001ff00 */
[----:B------:R-:W-:Y:S02]  /*3950*/  CS2R R88, SRZ ;  /* 0x0000000000587805 */ /* 0x000fe4000001ff00 */
[----:B------:R-:W-:Y:S02]  /*3960*/  LEA.HI.X.SX32 R169, R22, R35, 0x1, P0 ;  /* 0x0000002316a97211 */ /* 0x000fe400000f0eff */
[----:B------:R-:W-:Y:S02]  /*3970*/  CS2R R90, SRZ ;  /* 0x00000000005a7805 */ /* 0x000fe4000001ff00 */
[C---:B------:R-:W-:Y:S02]  /*3980*/  LEA R22, P1, R26.reuse, R225, 0x1 ;  /* 0x000000e11a167211 */ /* 0x040fe400078208ff */
[----:B------:R-:W-:Y:S02]  /*3990*/  CS2R R92, SRZ ;  /* 0x00000000005c7805 */ /* 0x000fe4000001ff00 */
[----:B------:R-:W-:Y:S01]  /*39a0*/  CS2R R94, SRZ ;  /* 0x00000000005e7805 */ /* 0x000fe2000001ff00 */
[----:B------:R0:W-:Y:S01]  /*39b0*/  STL.64 [R1+0x180], R168 ;  /* 0x000180a801007387 */ /* 0x0001e20000100a00 */
[----:B------:R-:W-:-:S02]  /*39c0*/  LEA.HI.X.SX32 R23, R26, R35, 0x1, P1 ;  /* 0x000000231a177211 */ /* 0x000fc400008f0eff */
[----:B------:R-:W-:Y:S02]  /*39d0*/  CS2R R96, SRZ ;  /* 0x0000000000607805 */ /* 0x000fe4000001ff00 */
[----:B------:R-:W-:Y:S01]  /*39e0*/  CS2R R98, SRZ ;  /* 0x0000000000627805 */ /* 0x000fe2000001ff00 */
[----:B------:R1:W-:Y:S01]  /*39f0*/  STL.64 [R1+0x178], R20 ;  /* 0x0001781401007387 */ /* 0x0003e20000100a00 */
[----:B------:R-:W-:Y:S02]  /*3a00*/  CS2R R100, SRZ ;  /* 0x0000000000647805 */ /* 0x000fe4000001ff00 */
[----:B------:R-:W-:Y:S02]  /*3a10*/  CS2R R102, SRZ ;  /* 0x0000000000667805 */ /* 0x000fe4000001ff00 */
[----:B------:R-:W-:Y:S01]  /*3a20*/  CS2R R104, SRZ ;  /* 0x0000000000687805 */ /* 0x000fe2000001ff00 */
[----:B------:R2:W-:Y:S01]  /*3a30*/  STL.64 [R1+0x170], R18 ;  /* 0x0001701201007387 */ /* 0x0005e20000100a00 */
[----:B------:R-:W-:-:S02]  /*3a40*/  CS2R R106, SRZ ;  /* 0x00000000006a7805 */ /* 0x000fc4000001ff00 */
[----:B------:R-:W-:Y:S02]  /*3a50*/  CS2R R108, SRZ ;  /* 0x00000000006c7805 */ /* 0x000fe4000001ff00 */
[----:B------:R-:W-:Y:S02]  /*3a60*/  CS2R R110, SRZ ;  /* 0x00000000006e7805 */ /* 0x000fe4000001ff00 */
[----:B0-----:R-:W-:Y:S02]  /*3a70*/  LEA R168, P0, R25, R225, 0x1 ;  /* 0x000000e119a87211 */ /* 0x001fe400078008ff */
[----:B------:R-:W-:Y:S02]  /*3a80*/  CS2R R112, SRZ ;  /* 0x0000000000707805 */ /* 0x000fe4000001ff00 */
[----:B------:R-:W-:Y:S02]  /*3a90*/  CS2R R114, SRZ ;  /* 0x0000000000727805 */ /* 0x000fe4000001ff00 */
[----:B------:R-:W-:-:S02]  /*3aa0*/  CS2R R116, SRZ ;  /* 0x0000000000747805 */ /* 0x000fc4000001ff00 */
[----:B------:R-:W-:Y:S02]  /*3ab0*/  LEA.HI.X.SX32 R169, R25, R35, 0x1, P0 ;  /* 0x0000002319a97211 */ /* 0x000fe400000f0eff */
[----:B------:R-:W-:Y:S02]  /*3ac0*/  CS2R R24, SRZ ;  /* 0x0000000000187805 */ /* 0x000fe4000001ff00 */
[CC--:B-1----:R-:W-:Y:S02]  /*3ad0*/  LEA R20, P2, R27.reuse, R225.reuse, 0x1 ;  /* 0x000000e11b147211 */ /* 0x0c2fe400078408ff */
[----:B------:R-:W-:Y:S02]  /*3ae0*/  CS2R R118, SRZ ;  /* 0x0000000000767805 */ /* 0x000fe4000001ff00 */
[C---:B------:R-:W-:Y:S01]  /*3af0*/  LEA R170, P0, R28.reuse, R225, 0x1 ;  /* 0x000000e11caa7211 */ /* 0x040fe200078008ff */
[----:B------:R0:W-:Y:S01]  /*3b00*/  STL.64 [R1+0x168], R168 ;  /* 0x000168a801007387 */ /* 0x0001e20000100a00 */
[-C--:B------:R-:W-:Y:S01]  /*3b10*/  LEA.HI.X.SX32 R21, R27, R35.reuse, 0x1, P2 ;  /* 0x000000231b157211 */ /* 0x080fe200010f0eff */
[----:B--2---:R-:W-:Y:S01]  /*3b20*/  IMAD R18, R39, 0x4, R16 ;  /* 0x0000000427127824 */ /* 0x004fe200078e0210 */
[----:B------:R-:W-:Y:S01]  /*3b30*/  LEA.HI.X.SX32 R171, R28, R35, 0x1, P0 ;  /* 0x000000231cab7211 */ /* 0x000fe200000f0eff */
[----:B------:R1:W-:Y:S01]  /*3b40*/  STL.64 [R1+0x160], R22 ;  /* 0x0001601601007387 */ /* 0x0003e20000100a00 */
[----:B------:R-:W-:Y:S01]  /*3b50*/  LEA R172, P0, R31, R225, 0x1 ;  /* 0x000000e11fac7211 */ /* 0x000fe200078008ff */
[----:B------:R-:W-:Y:S01]  /*3b60*/  IMAD R19, R39, 0x4, R18 ;  /* 0x0000000427137824 */ /* 0x000fe200078e0212 */
[----:B------:R-:W-:Y:S01]  /*3b70*/  CS2R R26, SRZ ;  /* 0x00000000001a7805 */ /* 0x000fe2000001ff00 */
[----:B------:R2:W-:Y:S01]  /*3b80*/  STL.64 [R1+0x158], R20 ;  /* 0x0001581401007387 */ /* 0x0005e20000100a00 */
[----:B------:R-:W-:Y:S01]  /*3b90*/  LEA.HI.X.SX32 R173, R31, R35, 0x1, P0 ;  /* 0x000000231fad7211 */ /* 0x000fe200000f0eff */
[----:B------:R-:W-:Y:S01]  /*3ba0*/  IMAD.MOV.U32 R31, RZ, RZ, RZ ;  /* 0x000000ffff1f7224 */ /* 0x000fe200078e00ff */
[----:B------:R-:W-:-:S02]  /*3bb0*/  CS2R R120, SRZ ;  /* 0x0000000000787805 */ /* 0x000fc4000001ff00 */
[C---:B0-----:R-:W-:Y:S01]  /*3bc0*/  LEA R168, P1, R29.reuse, R225, 0x1 ;  /* 0x000000e11da87211 */ /* 0x041fe200078208ff */
[----:B------:R0:W-:Y:S01]  /*3bd0*/  STL.64 [R1+0x150], R170 ;  /* 0x000150aa01007387 */ /* 0x0001e20000100a00 */
[----:B------:R-:W-:Y:S02]  /*3be0*/  CS2R R122, SRZ ;  /* 0x00000000007a7805 */ /* 0x000fe4000001ff00 */
[----:B------:R-:W-:Y:S02]  /*3bf0*/  CS2R R124, SRZ ;  /* 0x00000000007c7805 */ /* 0x000fe4000001ff00 */
[----:B------:R-:W-:Y:S02]  /*3c00*/  LEA.HI.X.SX32 R169, R29, R35, 0x1, P1 ;  /* 0x000000231da97211 */ /* 0x000fe400008f0eff */
[----:B------:R-:W-:Y:S02]  /*3c10*/  CS2R R28, SRZ ;  /* 0x00000000001c7805 */ /* 0x000fe4000001ff00 */
[----:B-1----:R-:W-:-:S02]  /*3c20*/  LEA R22, P2, R30, R225, 0x1 ;  /* 0x000000e11e167211 */ /* 0x002fc400078408ff */
[----:B------:R-:W-:Y:S01]  /*3c30*/  CS2R R126, SRZ ;  /* 0x00000000007e7805 */ /* 0x000fe2000001ff00 */
[C---:B--2---:R-:W-:Y:S01]  /*3c40*/  IMAD R20, R39.reuse, 0x4, R19 ;  /* 0x0000000427147824 */ /* 0x044fe200078e0213 */
[----:B------:R1:W-:Y:S01]  /*3c50*/  STL.64 [R1+0x148], R168 ;  /* 0x000148a801007387 */ /* 0x0003e20000100a00 */
[----:B------:R-:W-:Y:S01]  /*3c60*/  LEA.HI.X.SX32 R23, R30, R35, 0x1, P2 ;  /* 0x000000231e177211 */ /* 0x000fe200010f0eff */
[----:B------:R-:W-:Y:S01]  /*3c70*/  IMAD.MOV.U32 R30, RZ, RZ, RZ ;  /* 0x000000ffff1e7224 */ /* 0x000fe200078e00ff */
[----:B------:R-:W-:Y:S02]  /*3c80*/  CS2R R128, SRZ ;  /* 0x0000000000807805 */ /* 0x000fe4000001ff00 */
[----:B0-----:R-:W-:Y:S01]  /*3c90*/  LEA R170, P1, R32, R225, 0x1 ;  /* 0x000000e120aa7211 */ /* 0x001fe200078208ff */
[----:B------:R-:W-:Y:S01]  /*3ca0*/  IMAD R21, R39, 0x4, R20 ;  /* 0x0000000427157824 */ /* 0x000fe200078e0214 */
[----:B------:R0:W-:Y:S01]  /*3cb0*/  STL.64 [R1+0x140], R22 ;  /* 0x0001401601007387 */ /* 0x0001e20000100a00 */
[----:B------:R-:W-:-:S02]  /*3cc0*/  CS2R R130, SRZ ;  /* 0x0000000000827805 */ /* 0x000fc4000001ff00 */
[----:B------:R-:W-:Y:S02]  /*3cd0*/  LEA.HI.X.SX32 R171, R32, R35, 0x1, P1 ;  /* 0x0000002320ab7211 */ /* 0x000fe400008f0eff */
[----:B------:R-:W-:Y:S01]  /*3ce0*/  CS2R R132, SRZ ;  /* 0x0000000000847805 */ /* 0x000fe2000001ff00 */
[----:B------:R2:W-:Y:S01]  /*3cf0*/  STL.64 [R1+0x138], R172 ;  /* 0x000138ac01007387 */ /* 0x0005e20000100a00 */
[----:B------:R-:W-:Y:S02]  /*3d00*/  CS2R R134, SRZ ;  /* 0x0000000000867805 */ /* 0x000fe4000001ff00 */
[----:B-1----:R-:W-:Y:S02]  /*3d10*/  LEA R168, P2, R7, R225, 0x1 ;  /* 0x000000e107a87211 */ /* 0x002fe400078408ff */
[----:B------:R-:W-:Y:S01]  /*3d20*/  CS2R R136, SRZ ;  /* 0x0000000000887805 */ /* 0x000fe2000001ff00 */
[----:B------:R1:W-:Y:S01]  /*3d30*/  STL.64 [R1+0x130], R170 ;  /* 0x000130aa01007387 */ /* 0x0003e20000100a00 */
[----:B------:R-:W-:-:S02]  /*3d40*/  CS2R R138, SRZ ;  /* 0x00000000008a7805 */ /* 0x000fc4000001ff00 */
[----:B------:R-:W-:Y:S02]  /*3d50*/  LEA.HI.X.SX32 R169, R7, R35, 0x1, P2 ;  /* 0x0000002307a97211 */ /* 0x000fe400010f0eff */
[----:B------:R-:W-:Y:S01]  /*3d60*/  CS2R R140, SRZ ;  /* 0x00000000008c7805 */ /* 0x000fe2000001ff00 */
[----:B0-----:R-:W-:Y:S01]  /*3d70*/  IMAD R22, R39, 0x4, R21 ;  /* 0x0000000427167824 */ /* 0x001fe200078e0215 */
[----:B------:R-:W-:Y:S02]  /*3d80*/  CS2R R142, SRZ ;  /* 0x00000000008e7805 */ /* 0x000fe4000001ff00 */
[----:B------:R-:W-:Y:S01]  /*3d90*/  CS2R R144, SRZ ;  /* 0x0000000000907805 */ /* 0x000fe2000001ff00 */
[----:B------:R0:W-:Y:S01]  /*3da0*/  STL.64 [R1+0x128], R168 ;  /* 0x000128a801007387 */ /* 0x0001e20000100a00 */
[----:B--2---:R-:W-:Y:S02]  /*3db0*/  LEA R172, P0, R33, R225, 0x1 ;  /* 0x000000e121ac7211 */ /* 0x004fe400078008ff */
[----:B------:R-:W-:-:S02]  /*3dc0*/  CS2R R146, SRZ ;  /* 0x0000000000927805 */ /* 0x000fc4000001ff00 */
[----:B------:R-:W-:Y:S02]  /*3dd0*/  LEA R7, R39, R22, 0x2 ;  /* 0x0000001627077211 */ /* 0x000fe400078e10ff */
[----:B------:R-:W-:Y:S02]  /*3de0*/  CS2R R148, SRZ ;  /* 0x0000000000947805 */ /* 0x000fe4000001ff00 */
[C---:B-1----:R-:W-:Y:S02]  /*3df0*/  LEA R170, P1, R8.reuse, R225, 0x1 ;  /* 0x000000e108aa7211 */ /* 0x042fe400078208ff */
[----:B------:R-:W-:Y:S02]  /*3e00*/  CS2R R150, SRZ ;  /* 0x0000000000967805 */ /* 0x000fe4000001ff00 */
[-C--:B------:R-:W-:Y:S01]  /*3e10*/  LEA.HI.X.SX32 R173, R33, R35.reuse, 0x1, P0 ;  /* 0x0000002321ad7211 */ /* 0x080fe200000f0eff */
[----:B------:R-:W-:Y:S01]  /*3e20*/  IMAD R23, R39, 0x4, R7 ;  /* 0x0000000427177824 */ /* 0x000fe200078e0207 */
[----:B------:R-:W-:-:S02]  /*3e30*/  LEA.HI.X.SX32 R171, R8, R35, 0x1, P1 ;  /* 0x0000002308ab7211 */ /* 0x000fc400008f0eff */
[----:B------:R-:W-:Y:S01]  /*3e40*/  CS2R R32, SRZ ;  /* 0x0000000000207805 */ /* 0x000fe2000001ff00 */
[----:B------:R-:W-:Y:S01]  /*3e50*/  UIADD3.64 UR8, UR4, 0x80, URZ ;  /* 0x0000008004087897 */ /* 0x000fe2000fffe03f */
[C---:B0-----:R-:W-:Y:S01]  /*3e60*/  LEA R168, P2, R4.reuse, R225, 0x1 ;  /* 0x000000e104a87211 */ /* 0x041fe200078408ff */
[----:B------:R0:W-:Y:S01]  /*3e70*/  STL.64 [R1+0x120], R172 ;  /* 0x000120ac01007387 */ /* 0x0001e20000100a00 */
[----:B------:R-:W-:Y:S02]  /*3e80*/  UIADD3.64 UR8, UR4, 0x180, URZ ;  /* 0x0000018004087897 */ /* 0x000fe4000fffe03f */
[----:B------:R-:W-:Y:S01]  /*3e90*/  LEA.HI.X.SX32 R169, R4, R35, 0x1, P2 ;  /* 0x0000002304a97211 */ /* 0x000fe200010f0eff */
[----:B------:R1:W-:Y:S01]  /*3ea0*/  STL.64 [R1+0x118], R170 ;  /* 0x000118aa01007387 */ /* 0x0003e20000100a00 */
[C---:B------:R-:W-:Y:S01]  /*3eb0*/  IMAD R4, R39.reuse, 0x4, R23 ;  /* 0x0000000427047824 */ /* 0x040fe200078e0217 */
[----:B------:R-:W-:Y:S02]  /*3ec0*/  UIADD3.64 UR12, UR4, 0x200, URZ ;  /* 0x00000200040c7897 */ /* 0x000fe4000fffe03f */
[----:B------:R2:W-:Y:S01]  /*3ed0*/  STL.64 [R1+0x110], R168 ;  /* 0x000110a801007387 */ /* 0x0005e20000100a00 */
[----:B------:R-:W-:Y:S01]  /*3ee0*/  IMAD R8, R39, 0x4, R4 ;  /* 0x0000000427087824 */ /* 0x000fe200078e0204 */
[----:B------:R-:W-:Y:S01]  /*3ef0*/  UIADD3.64 UR16, UR4, 0x280, URZ ;  /* 0x0000028004107897 */ /* 0x000fe2000fffe03f */
[----:B0-----:R-:W-:Y:S01]  /*3f00*/  LEA R172, P0, R5, R225, 0x1 ;  /* 0x000000e105ac7211 */ /* 0x001fe200078008ff */
[----:B------:R-:W-:-:S02]  /*3f10*/  UIADD3.64 UR20, UR4, 0x300, URZ ;  /* 0x0000030004147897 */ /* 0x000fc4000fffe03f */
[----:B------:R-:W-:Y:S01]  /*3f20*/  UIADD3.64 UR24, UR4, 0x380, URZ ;  /* 0x0000038004187897 */ /* 0x000fe2000fffe03f */
[C---:B-1----:R-:W-:Y:S01]  /*3f30*/  LEA R170, P1, R10.reuse, R225, 0x1 ;  /* 0x000000e10aaa7211 */ /* 0x042fe200078208ff */
[----:B------:R-:W-:Y:S01]  /*3f40*/  UIADD3.64 UR28, UR4, 0x400, URZ ;  /* 0x00000400041c7897 */ /* 0x000fe2000fffe03f */
[----:B------:R-:W-:Y:S01]  /*3f50*/  LEA.HI.X.SX32 R173, R5, R35, 0x1, P0 ;  /* 0x0000002305ad7211 */ /* 0x000fe200000f0eff */
[----:B------:R-:W-:Y:S01]  /*3f60*/  IMAD R5, R39, 0x4, R8 ;  /* 0x0000000427057824 */ /* 0x000fe200078e0208 */
[C---:B--2---:R-:W-:Y:S01]  /*3f70*/  LEA R168, P2, R11.reuse, R225, 0x1 ;  /* 0x000000e10ba87211 */ /* 0x044fe200078408ff */
[----:B------:R-:W-:Y:S01]  /*3f80*/  UIADD3.64 UR32, UR4, 0x480, URZ ;  /* 0x0000048004207897 */ /* 0x000fe2000fffe03f */
[-C--:B------:R-:W-:Y:S01]  /*3f90*/  LEA.HI.X.SX32 R171, R10, R35.reuse, 0x1, P1 ;  /* 0x000000230aab7211 */ /* 0x080fe200008f0eff */
[----:B------:R0:W-:Y:S01]  /*3fa0*/  STL.64 [R1+0x108], R172 ;  /* 0x000108ac01007387 */ /* 0x0001e20000100a00 */
[----:B------:R-:W-:Y:S01]  /*3fb0*/  LEA.HI.X.SX32 R169, R11, R35, 0x1, P2 ;  /* 0x000000230ba97211 */ /* 0x000fe200010f0eff */
[C---:B------:R-:W-:Y:S01]  /*3fc0*/  IMAD R10, R39.reuse, 0x4, R5 ;  /* 0x00000004270a7824 */ /* 0x040fe200078e0205 */
[----:B------:R-:W-:Y:S01]  /*3fd0*/  UIADD3.64 UR36, UR4, 0x500, URZ ;  /* 0x0000050004247897 */ /* 0x000fe2000fffe03f */
[----:B------:R1:W-:Y:S01]  /*3fe0*/  STL.64 [R1+0x100], R170 ;  /* 0x000100aa01007387 */ /* 0x0003e20000100a00 */
[----:B------:R-:W-:Y:S01]  /*3ff0*/  UIADD3.64 UR40, UR4, 0x580, URZ ;  /* 0x0000058004287897 */ /* 0x000fe2000fffe03f */
[----:B------:R-:W-:Y:S01]  /*4000*/  IMAD R11, R39, 0x4, R10 ;  /* 0x00000004270b7824 */ /* 0x000fe200078e020a */
[----:B------:R-:W-:Y:S01]  /*4010*/  UIADD3.64 UR44, UR4, 0x600, URZ ;  /* 0x00000600042c7897 */ /* 0x000fe2000fffe03f */
[----:B------:R2:W-:Y:S01]  /*4020*/  STL.64 [R1+0xf8], R168 ;  /* 0x0000f8a801007387 */ /* 0x0005e20000100a00 */
[----:B------:R-:W-:-:S02]  /*4030*/  UIADD3.64 UR48, UR4, 0x680, URZ ;  /* 0x0000068004307897 */ /* 0x000fc4000fffe03f */
[----:B------:R-:W-:Y:S01]  /*4040*/  UIADD3.64 UR52, UR4, 0x700, URZ ;  /* 0x0000070004347897 */ /* 0x000fe2000fffe03f */
[CC--:B0-----:R-:W-:Y:S02]  /*4050*/  LEA R172, P0, R12.reuse, R225.reuse, 0x1 ;  /* 0x000000e10cac7211 */ /* 0x0c1fe400078008ff */
[----:B-1----:R-:W-:Y:S02]  /*4060*/  LEA R170, P1, R13, R225, 0x1 ;  /* 0x000000e10daa7211 */ /* 0x002fe400078208ff */
[----:B------:R-:W-:Y:S01]  /*4070*/  LEA.HI.X.SX32 R173, R12, R35, 0x1, P0 ;  /* 0x000000230cad7211 */ /* 0x000fe200000f0eff */
[----:B------:R-:W-:Y:S01]  /*4080*/  IMAD R12, R39, 0x4, R11 ;  /* 0x00000004270c7824 */ /* 0x000fe200078e020b */
[C---:B--2---:R-:W-:Y:S02]  /*4090*/  LEA R168, P2, R14.reuse, R225, 0x1 ;  /* 0x000000e10ea87211 */ /* 0x044fe400078408ff */
[-C--:B------:R-:W-:Y:S01]  /*40a0*/  LEA.HI.X.SX32 R171, R13, R35.reuse, 0x1, P1 ;  /* 0x000000230dab7211 */ /* 0x080fe200008f0eff */
[----:B------:R0:W-:Y:S01]  /*40b0*/  STL.64 [R1+0xf0], R172 ;  /* 0x0000f0ac01007387 */ /* 0x0001e20000100a00 */
[----:B------:R-:W-:Y:S01]  /*40c0*/  LEA.HI.X.SX32 R169, R14, R35, 0x1, P2 ;  /* 0x000000230ea97211 */ /* 0x000fe200010f0eff */
[----:B------:R-:W-:-:S02]  /*40d0*/  IMAD R13, R39, 0x4, R12 ;  /* 0x00000004270d7824 */ /* 0x000fc400078e020c */
[----:B------:R1:W-:Y:S02]  /*40e0*/  STL.64 [R1+0xe8], R170 ;  /* 0x0000e8aa01007387 */ /* 0x0003e40000100a00 */
[----:B------:R-:W-:Y:S02]  /*40f0*/  IMAD R14, R39, 0x4, R13 ;  /* 0x00000004270e7824 */ /* 0x000fe400078e020d */
[----:B------:R2:W-:Y:S01]  /*4100*/  STL.64 [R1+0xe0], R168 ;  /* 0x0000e0a801007387 */ /* 0x0005e20000100a00 */
[CC--:B0-----:R-:W-:Y:S02]  /*4110*/  LEA R172, P0, R15.reuse, R225.reuse, 0x1 ;  /* 0x000000e10fac7211 */ /* 0x0c1fe400078008ff */
[----:B-1----:R-:W-:Y:S02]  /*4120*/  LEA R170, P1, R16, R225, 0x1 ;  /* 0x000000e110aa7211 */ /* 0x002fe400078208ff */
[----:B------:R-:W-:Y:S01]  /*4130*/  LEA.HI.X.SX32 R173, R15, R35, 0x1, P0 ;  /* 0x000000230fad7211 */ /* 0x000fe200000f0eff */
[----:B------:R-:W-:Y:S01]  /*4140*/  IMAD R15, R39, 0x4, R14 ;  /* 0x00000004270f7824 */ /* 0x000fe200078e020e */
[----:B--2---:R-:W-:-:S02]  /*4150*/  LEA R168, P2, R18, R225, 0x1 ;  /* 0x000000e112a87211 */ /* 0x004fc400078408ff */
[-C--:B------:R-:W-:Y:S01]  /*4160*/  LEA.HI.X.SX32 R171, R16, R35.reuse, 0x1, P1 ;  /* 0x0000002310ab7211 */ /* 0x080fe200008f0eff */
[----:B------:R0:W-:Y:S01]  /*4170*/  STL.64 [R1+0xd8], R172 ;  /* 0x0000d8ac01007387 */ /* 0x0001e20000100a00 */
[----:B------:R-:W-:Y:S01]  /*4180*/  LEA.HI.X.SX32 R169, R18, R35, 0x1, P2 ;  /* 0x0000002312a97211 */ /* 0x000fe200010f0eff */
[----:B------:R-:W-:Y:S02]  /*4190*/  IMAD R16, R39, 0x4, R15 ;  /* 0x0000000427107824 */ /* 0x000fe400078e020f */
[----:B------:R1:W-:Y:S04]  /*41a0*/  STL.64 [R1+0xd0], R170 ;  /* 0x0000d0aa01007387 */ /* 0x0003e80000100a00 */
[----:B------:R2:W-:Y:S01]  /*41b0*/  STL.64 [R1+0xc8], R168 ;  /* 0x0000c8a801007387 */ /* 0x0005e20000100a00 */
[----:B0-----:R-:W-:-:S02]  /*41c0*/  LEA R172, P0, R19, R225, 0x1 ;  /* 0x000000e113ac7211 */ /* 0x001fc400078008ff */
[C---:B-1----:R-:W-:Y:S02]  /*41d0*/  LEA R170, P1, R20.reuse, R225, 0x1 ;  /* 0x000000e114aa7211 */ /* 0x042fe400078208ff */
[----:B------:R-:W-:Y:S02]  /*41e0*/  LEA.HI.X.SX32 R173, R19, R35, 0x1, P0 ;  /* 0x0000002313ad7211 */ /* 0x000fe400000f0eff */
[C---:B--2---:R-:W-:Y:S02]  /*41f0*/  LEA R168, P2, R21.reuse, R225, 0x1 ;  /* 0x000000e115a87211 */ /* 0x044fe400078408ff */
[-C--:B------:R-:W-:Y:S01]  /*4200*/  LEA.HI.X.SX32 R171, R20, R35.reuse, 0x1, P1 ;  /* 0x0000002314ab7211 */ /* 0x080fe200008f0eff */
[----:B------:R0:W-:Y:S01]  /*4210*/  STL.64 [R1+0xc0], R172 ;  /* 0x0000c0ac01007387 */ /* 0x0001e20000100a00 */
[----:B------:R-:W-:Y:S02]  /*4220*/  LEA.HI.X.SX32 R169, R21, R35, 0x1, P2 ;  /* 0x0000002315a97211 */ /* 0x000fe400010f0eff */
[C---:B------:R-:W-:Y:S01]  /*4230*/  LEA R18, P2, R23.reuse, R225, 0x1 ;  /* 0x000000e117127211 */ /* 0x040fe200078408ff */
[----:B------:R1:W-:Y:S03]  /*4240*/  STL.64 [R1+0xb8], R170 ;  /* 0x0000b8aa01007387 */ /* 0x0003e60000100a00 */
[----:B------:R-:W-:Y:S01]  /*4250*/  LEA.HI.X.SX32 R19, R23, R35, 0x1, P2 ;  /* 0x0000002317137211 */ /* 0x000fe200010f0eff */
[----:B------:R2:W-:Y:S01]  /*4260*/  STL.64 [R1+0xb0], R168 ;  /* 0x0000b0a801007387 */ /* 0x0005e20000100a00 */
[----:B------:R-:W-:Y:S01]  /*4270*/  LEA R20, P2, R5, R225, 0x1 ;  /* 0x000000e105147211 */ /* 0x000fe200078408ff */
[----:B0-----:R-:W-:-:S03]  /*4280*/  IMAD R172, R9, 0x1e, RZ ;  /* 0x0000001e09ac7824 */ /* 0x001fc600078e02ff */
[----:B------:R-:W-:Y:S01]  /*4290*/  LEA.HI.X.SX32 R21, R5, R35, 0x1, P2 ;  /* 0x0000002305157211 */ /* 0x000fe200010f0eff */
[----:B------:R-:W-:Y:S01]  /*42a0*/  IMAD R173, R9, 0x1f, RZ ;  /* 0x0000001f09ad7824 */ /* 0x000fe200078e02ff */
[CC--:B-1----:R-:W-:Y:S02]  /*42b0*/  LEA R170, P0, R22.reuse, R225.reuse, 0x1 ;  /* 0x000000e116aa7211 */ /* 0x0c2fe400078008ff */
[C---:B--2---:R-:W-:Y:S02]  /*42c0*/  LEA R168, P1, R7.reuse, R225, 0x1 ;  /* 0x000000e107a87211 */ /* 0x044fe400078208ff */
[-C--:B------:R-:W-:Y:S02]  /*42d0*/  LEA.HI.X.SX32 R171, R22, R35.reuse, 0x1, P0 ;  /* 0x0000002316ab7211 */ /* 0x080fe400000f0eff */
[----:B------:R-:W-:Y:S01]  /*42e0*/  LEA.HI.X.SX32 R169, R7, R35, 0x1, P1 ;  /* 0x0000002307a97211 */ /* 0x000fe200008f0eff */
[----:B------:R-:W-:Y:S02]  /*42f0*/  IMAD R7, R39, 0x4, R16 ;  /* 0x0000000427077824 */ /* 0x000fe400078e0210 */
[----:B------:R0:W-:Y:S04]  /*4300*/  STL.64 [R1+0xa8], R170 ;  /* 0x0000a8aa01007387 */ /* 0x0001e80000100a00 */
[----:B------:R1:W-:Y:S04]  /*4310*/  STL.64 [R1+0xa0], R168 ;  /* 0x0000a0a801007387 */ /* 0x0003e80000100a00 */
[----:B------:R2:W-:Y:S01]  /*4320*/  STL.64 [R1+0x98], R18 ;  /* 0x0000981201007387 */ /* 0x0005e20000100a00 */
[----:B0-----:R-:W-:-:S02]  /*4330*/  LEA R170, P0, R4, R225, 0x1 ;  /* 0x000000e104aa7211 */ /* 0x001fc400078008ff */
[----:B-1----:R-:W-:Y:S02]  /*4340*/  LEA R168, P1, R8, R225, 0x1 ;  /* 0x000000e108a87211 */ /* 0x002fe400078208ff */
[-C--:B------:R-:W-:Y:S02]  /*4350*/  LEA.HI.X.SX32 R171, R4, R35.reuse, 0x1, P0 ;  /* 0x0000002304ab7211 */ /* 0x080fe400000f0eff */
[----:B------:R-:W-:Y:S01]  /*4360*/  LEA.HI.X.SX32 R169, R8, R35, 0x1, P1 ;  /* 0x0000002308a97211 */ /* 0x000fe200008f0eff */
[----:B--2---:R-:W-:Y:S01]  /*4370*/  IMAD R18, R39, 0x4, R7 ;  /* 0x0000000427127824 */ /* 0x004fe200078e0207 */
[----:B------:R-:W-:Y:S01]  /*4380*/  LEA R22, P1, R11, R225, 0x1 ;  /* 0x000000e10b167211 */ /* 0x000fe200078208ff */
[----:B------:R0:W-:Y:S02]  /*4390*/  STL.64 [R1+0x90], R170 ;  /* 0x000090aa01007387 */ /* 0x0001e40000100a00 */
[----:B------:R-:W-:Y:S01]  /*43a0*/  IMAD R4, R39, 0x4, R18 ;  /* 0x0000000427047824 */ /* 0x000fe200078e0212 */
[----:B------:R-:W-:Y:S01]  /*43b0*/  LEA.HI.X.SX32 R23, R11, R35, 0x1, P1 ;  /* 0x000000230b177211 */ /* 0x000fe200008f0eff */
[----:B------:R1:W-:Y:S02]  /*43c0*/  STL.64 [R1+0x88], R168 ;  /* 0x000088a801007387 */ /* 0x0003e40000100a00 */
[----:B------:R-:W-:-:S02]  /*43d0*/  IMAD R5, R39, 0x4, R4 ;  /* 0x0000000427057824 */ /* 0x000fc400078e0204 */
[----:B------:R2:W-:Y:S02]  /*43e0*/  STL.64 [R1+0x80], R20 ;  /* 0x0000801401007387 */ /* 0x0005e40000100a00 */
[----:B------:R-:W-:Y:S02]  /*43f0*/  IMAD R8, R39, 0x4, R5 ;  /* 0x0000000427087824 */ /* 0x000fe400078e0205 */
[C---:B0-----:R-:W-:Y:S02]  /*4400*/  IMAD R170, R9.reuse, 0x1c, RZ ;  /* 0x0000001c09aa7824 */ /* 0x041fe400078e02ff */
[----:B------:R-:W-:Y:S01]  /*4410*/  IMAD R171, R9, 0x1d, RZ ;  /* 0x0000001d09ab7824 */ /* 0x000fe200078e02ff */
[-C--:B-1----:R-:W-:Y:S02]  /*4420*/  LEA R168, P0, R10, R225.reuse, 0x1 ;  /* 0x000000e10aa87211 */ /* 0x082fe400078008ff */
[----:B--2---:R-:W-:Y:S02]  /*4430*/  LEA R20, P2, R12, R225, 0x1 ;  /* 0x000000e10c147211 */ /* 0x004fe400078408ff */
[----:B------:R-:W-:-:S02]  /*4440*/  LEA.HI.X.SX32 R169, R10, R35, 0x1, P0 ;  /* 0x000000230aa97211 */ /* 0x000fc400000f0eff */
[----:B------:R-:W-:Y:S02]  /*4450*/  LEA.HI.X.SX32 R21, R12, R35, 0x1, P2 ;  /* 0x000000230c157211 */ /* 0x000fe400010f0eff */
[C---:B------:R-:W-:Y:S01]  /*4460*/  LEA R10, R39.reuse, R8, 0x2 ;  /* 0x00000008270a7211 */ /* 0x040fe200078e10ff */
[----:B------:R0:W-:Y:S04]  /*4470*/  STL.64 [R1+0x78], R168 ;  /* 0x000078a801007387 */ /* 0x0001e80000100a00 */
[----:B------:R1:W-:Y:S01]  /*4480*/  STL.64 [R1+0x70], R22 ;  /* 0x0000701601007387 */ /* 0x0003e20000100a00 */
[----:B------:R-:W-:-:S03]  /*4490*/  IMAD R11, R39, 0x4, R10 ;  /* 0x00000004270b7824 */ /* 0x000fc600078e020a */
[----:B------:R2:W-:Y:S01]  /*44a0*/  STL.64 [R1+0x68], R20 ;  /* 0x0000681401007387 */ /* 0x0005e20000100a00 */
[----:B------:R-:W-:Y:S01]  /*44b0*/  IMAD R12, R39, 0x4, R11 ;  /* 0x00000004270c7824 */ /* 0x000fe200078e020b */
[CC--:B0-----:R-:W-:Y:S02]  /*44c0*/  LEA R168, P0, R13.reuse, R225.reuse, 0x1 ;  /* 0x000000e10da87211 */ /* 0x0c1fe400078008ff */
[C---:B-1----:R-:W-:Y:S02]  /*44d0*/  LEA R22, P1, R14.reuse, R225, 0x1 ;  /* 0x000000e10e167211 */ /* 0x042fe400078208ff */
[----:B------:R-:W-:Y:S02]  /*44e0*/  LEA.HI.X.SX32 R169, R13, R35, 0x1, P0 ;  /* 0x000000230da97211 */ /* 0x000fe400000f0eff */
[C---:B--2---:R-:W-:Y:S02]  /*44f0*/  LEA R20, P2, R15.reuse, R225, 0x1 ;  /* 0x000000e10f147211 */ /* 0x044fe400078408ff */
[-C--:B------:R-:W-:Y:S01]  /*4500*/  LEA.HI.X.SX32 R23, R14, R35.reuse, 0x1, P1 ;  /* 0x000000230e177211 */ /* 0x080fe200008f0eff */
[----:B------:R0:W-:Y:S01]  /*4510*/  STL.64 [R1+0x60], R168 ;  /* 0x000060a801007387 */ /* 0x0001e20000100a00 */
[----:B------:R-:W-:-:S03]  /*4520*/  LEA.HI.X.SX32 R21, R15, R35, 0x1, P2 ;  /* 0x000000230f157211 */ /* 0x000fc600010f0eff */
[----:B------:R1:W-:Y:S04]  /*4530*/  STL.64 [R1+0x58], R22 ;  /* 0x0000581601007387 */ /* 0x0003e80000100a00 */
[----:B------:R2:W-:Y:S01]  /*4540*/  STL.64 [R1+0x50], R20 ;  /* 0x0000501401007387 */ /* 0x0005e20000100a00 */
[CC--:B0-----:R-:W-:Y:S02]  /*4550*/  LEA R168, P0, R16.reuse, R225.reuse, 0x1 ;  /* 0x000000e110a87211 */ /* 0x0c1fe400078008ff */
[----:B-1----:R-:W-:Y:S02]  /*4560*/  LEA R22, P1, R7, R225, 0x1 ;  /* 0x000000e107167211 */ /* 0x002fe400078208ff */
[----:B------:R-:W-:Y:S01]  /*4570*/  LEA.HI.X.SX32 R169, R16, R35, 0x1, P0 ;  /* 0x0000002310a97211 */ /* 0x000fe200000f0eff */
[----:B------:R-:W-:Y:S01]  /*4580*/  IMAD R16, R9, 0x3, RZ ;  /* 0x0000000309107824 */ /* 0x000fe200078e02ff */
[----:B--2---:R-:W-:-:S02]  /*4590*/  LEA R20, P2, R18, R225, 0x1 ;  /* 0x000000e112147211 */ /* 0x004fc400078408ff */
[-C--:B------:R-:W-:Y:S01]  /*45a0*/  LEA.HI.X.SX32 R23, R7, R35.reuse, 0x1, P1 ;  /* 0x0000002307177211 */ /* 0x080fe200008f0eff */
[C---:B------:R-:W-:Y:S01]  /*45b0*/  IMAD R7, R39.reuse, 0x4, R12 ;  /* 0x0000000427077824 */ /* 0x040fe200078e020c */
[----:B------:R-:W-:Y:S01]  /*45c0*/  LEA.HI.X.SX32 R21, R18, R35, 0x1, P2 ;  /* 0x0000002312157211 */ /* 0x000fe200010f0eff */
[----:B------:R0:W-:Y:S01]  /*45d0*/  STL.64 [R1+0x48], R168 ;  /* 0x000048a801007387 */ /* 0x0001e20000100a00 */
[C---:B------:R-:W-:Y:S01]  /*45e0*/  LEA R14, P2, R8.reuse, R225, 0x1 ;  /* 0x000000e1080e7211 */ /* 0x040fe200078408ff */
[----:B------:R-:W-:Y:S02]  /*45f0*/  IMAD R13, R39, 0x4, R7 ;  /* 0x00000004270d7824 */ /* 0x000fe400078e0207 */
[----:B------:R1:W-:Y:S01]  /*4600*/  STL.64 [R1+0x40], R22 ;  /* 0x0000401601007387 */ /* 0x0003e20000100a00 */
[----:B------:R-:W-:-:S03]  /*4610*/  LEA.HI.X.SX32 R15, R8, R35, 0x1, P2 ;  /* 0x00000023080f7211 */ /* 0x000fc600010f0eff */
[----:B------:R2:W-:Y:S01]  /*4620*/  STL.64 [R1+0x38], R20 ;  /* 0x0000381401007387 */ /* 0x0005e20000100a00 */
[C---:B0-----:R-:W-:Y:S02]  /*4630*/  IMAD R168, R9.reuse, 0x1a, RZ ;  /* 0x0000001a09a87824 */ /* 0x041fe400078e02ff */
[----:B------:R-:W-:Y:S01]  /*4640*/  IMAD R169, R9, 0x1b, RZ ;  /* 0x0000001b09a97824 */ /* 0x000fe200078e02ff */
[CC--:B-1----:R-:W-:Y:S02]  /*4650*/  LEA R22, P0, R4.reuse, R225.reuse, 0x1 ;  /* 0x000000e104167211 */ /* 0x0c2fe400078008ff */
[----:B--2---:R-:W-:Y:S02]  /*4660*/  LEA R20, P1, R5, R225, 0x1 ;  /* 0x000000e105147211 */ /* 0x004fe400078208ff */
[-C--:B------:R-:W-:Y:S01]  /*4670*/  LEA.HI.X.SX32 R23, R4, R35.reuse, 0x1, P0 ;  /* 0x0000002304177211 */ /* 0x080fe200000f0eff */
[----:B------:R-:W-:Y:S01]  /*4680*/  IMAD R4, R39, 0x4, R13 ;  /* 0x0000000427047824 */ /* 0x000fe200078e020d */
[----:B------:R-:W-:-:S02]  /*4690*/  LEA.HI.X.SX32 R21, R5, R35, 0x1, P1 ;  /* 0x0000002305157211 */ /* 0x000fc400008f0eff */
[----:B------:R-:W-:Y:S01]  /*46a0*/  LEA R18, P1, R11, R225, 0x1 ;  /* 0x000000e10b127211 */ /* 0x000fe200078208ff */
[----:B------:R0:W-:Y:S01]  /*46b0*/  STL.64 [R1+0x30], R22 ;  /* 0x0000301601007387 */ /* 0x0001e20000100a00 */
[----:B------:R-:W-:Y:S02]  /*46c0*/  IMAD R5, R39, 0x4, R4 ;  /* 0x0000000427057824 */ /* 0x000fe400078e0204 */
[----:B------:R-:W-:Y:S01]  /*46d0*/  LEA.HI.X.SX32 R19, R11, R35, 0x1, P1 ;  /* 0x000000230b137211 */ /* 0x000fe200008f0eff */
[----:B------:R1:W-:Y:S01]  /*46e0*/  STL.64 [R1+0x28], R20 ;  /* 0x0000281401007387 */ /* 0x0003e20000100a00 */
[----:B------:R-:W-:Y:S01]  /*46f0*/  IMAD R8, R39, 0x4, R5 ;  /* 0x0000000427087824 */ /* 0x000fe200078e0205 */
[C---:B------:R-:W-:Y:S02]  /*4700*/  LEA R244, P1, R13.reuse, R225, 0x1 ;  /* 0x000000e10df47211 */ /* 0x040fe400078208ff */
[----:B------:R2:W-:Y:S02]  /*4710*/  STL.64 [R1+0x20], R14 ;  /* 0x0000200e01007387 */ /* 0x0005e40000100a00 */
[----:B------:R-:W-:Y:S01]  /*4720*/  LEA.HI.X.SX32 R245, R13, R35, 0x1, P1 ;  /* 0x000000230df57211 */ /* 0x000fe200008f0eff */
[----:B------:R-:W-:Y:S01]  /*4730*/  IMAD.IADD R13, R174, 0x1, R6 ;  /* 0x00000001ae0d7824 */ /* 0x000fe200078e0206 */
[----:B------:R-:W-:Y:S01]  /*4740*/  LEA R232, P1, R8, R225, 0x1 ;  /* 0x000000e108e87211 */ /* 0x000fe200078208ff */
[----:B0-----:R-:W-:-:S02]  /*4750*/  IMAD.SHL.U32 R22, R9, 0x8, RZ ;  /* 0x0000000809167824 */ /* 0x001fc400078e00ff */
[----:B------:R-:W-:Y:S01]  /*4760*/  IMAD R23, R9, 0x9, RZ ;  /* 0x0000000909177824 */ /* 0x000fe200078e02ff */
[----:B-1----:R-:W-:Y:S02]  /*4770*/  LEA R20, P0, R10, R225, 0x1 ;  /* 0x000000e10a147211 */ /* 0x002fe400078008ff */
[----:B------:R-:W-:Y:S02]  /*4780*/  LEA.HI.X.SX32 R233, R8, R35, 0x1, P1 ;  /* 0x0000002308e97211 */ /* 0x000fe400008f0eff */
[----:B--2---:R-:W-:Y:S02]  /*4790*/  LEA R14, P2, R12, R225, 0x1 ;  /* 0x000000e10c0e7211 */ /* 0x004fe400078408ff */
[-C--:B------:R-:W-:Y:S01]  /*47a0*/  LEA.HI.X.SX32 R21, R10, R35.reuse, 0x1, P0 ;  /* 0x000000230a157211 */ /* 0x080fe200000f0eff */
[----:B------:R-:W-:Y:S01]  /*47b0*/  IMAD R10, R39, 0x4, R8 ;  /* 0x00000004270a7824 */ /* 0x000fe200078e0208 */
[----:B------:R-:W-:Y:S02]  /*47c0*/  LEA.HI.X.SX32 R15, R12, R35, 0x1, P2 ;  /* 0x000000230c0f7211 */ /* 0x000fe400010f0eff */
[----:B------:R-:W-:Y:S01]  /*47d0*/  LEA R240, P2, R4, R225, 0x1 ;  /* 0x000000e104f07211 */ /* 0x000fe200078408ff */
[----:B------:R-:W-:Y:S01]  /*47e0*/  STL.64 [R1+0x18], R20 ;  /* 0x0000181401007387 */ /* 0x000fe20000100a00 */
[----:B------:R-:W-:-:S02]  /*47f0*/  LOP3.LUT R12, R6, 0x10, RZ, 0x3c, !PT ;  /* 0x00000010060c7812 */ /* 0x000fc400078e3cff */
[----:B------:R-:W-:Y:S01]  /*4800*/  LEA.HI.X.SX32 R241, R4, R35, 0x1, P2 ;  /* 0x0000002304f17211 */ /* 0x000fe200010f0eff */
[----:B------:R0:W-:Y:S01]  /*4810*/  STL.64 [R1+0x8], R14 ;  /* 0x0000080e01007387 */ /* 0x0001e20000100a00 */
[----:B------:R-:W-:Y:S01]  /*4820*/  IMAD R4, R39, 0x4, R10 ;  /* 0x0000000427047824 */ /* 0x000fe200078e020a */
[----:B------:R-:W-:Y:S01]  /*4830*/  LEA R228, P2, R10, R225, 0x1 ;  /* 0x000000e10ae47211 */ /* 0x000fe200078408ff */
[----:B------:R-:W-:Y:S01]  /*4840*/  IMAD.IADD R12, R174, 0x1, R12 ;  /* 0x00000001ae0c7824 */ /* 0x000fe200078e020c */
[----:B------:R1:W-:Y:S01]  /*4850*/  STL.64 [R1+0x10], R18 ;  /* 0x0000101201007387 */ /* 0x0003e20000100a00 */
[----:B------:R-:W-:Y:S02]  /*4860*/  LOP3.LUT R8, R6, 0x50, RZ, 0x3c, !PT ;  /* 0x0000005006087812 */ /* 0x000fe400078e3cff */
[----:B------:R-:W-:Y:S02]  /*4870*/  CS2R R38, SRZ ;  /* 0x0000000000267805 */ /* 0x000fe4000001ff00 */
[----:B------:R-:W-:Y:S01]  /*4880*/  LEA.HI.X.SX32 R229, R10, R35, 0x1, P2 ;  /* 0x000000230ae57211 */ /* 0x000fe200010f0eff */
[----:B------:R-:W-:Y:S01]  /*4890*/  IMAD.WIDE R10, R9, 0x2, R194 ;  /* 0x00000002090a7825 */ /* 0x000fe200078e02c2 */
[----:B------:R-:W-:-:S02]  /*48a0*/  LEA R224, P3, R4, R225, 0x1 ;  /* 0x000000e104e07211 */ /* 0x000fc400078608ff */
[----:B0-----:R-:W-:Y:S01]  /*48b0*/  LEA R14, P0, R7, R225, 0x1 ;  /* 0x000000e1070e7211 */ /* 0x001fe200078008ff */
[C---:B------:R-:W-:Y:S02]  /*48c0*/  IMAD R20, R9.reuse, 0x6, RZ ;  /* 0x0000000609147824 */ /* 0x040fe400078e02ff */
[----:B------:R-:W-:Y:S01]  /*48d0*/  IMAD R21, R9, 0x7, RZ ;  /* 0x0000000709157824 */ /* 0x000fe200078e02ff */
[----:B------:R-:W-:Y:S01]  /*48e0*/  LEA.HI.X.SX32 R15, R7, R35, 0x1, P0 ;  /* 0x00000023070f7211 */ /* 0x000fe200000f0eff */
[----:B-1----:R-:W-:Y:S01]  /*48f0*/  IMAD.SHL.U32 R18, R9, 0x4, RZ ;  /* 0x0000000409127824 */ /* 0x002fe200078e00ff */
[----:B------:R-:W-:Y:S01]  /*4900*/  LEA R236, P0, R5, R225, 0x1 ;  /* 0x000000e105ec7211 */ /* 0x000fe200078008ff */
[----:B------:R-:W-:Y:S01]  /*4910*/  IMAD R19, R9, 0x5, RZ ;  /* 0x0000000509137824 */ /* 0x000fe200078e02ff */
[-C--:B------:R-:W-:Y:S01]  /*4920*/  LEA.HI.X.SX32 R225, R4, R35.reuse, 0x1, P3 ;  /* 0x0000002304e17211 */ /* 0x080fe200018f0eff */
[----:B------:R0:W-:Y:S01]  /*4930*/  STL.64 [R1], R14 ;  /* 0x0000000e01007387 */ /* 0x0001e20000100a00 */
[----:B------:R-:W-:Y:S01]  /*4940*/  LEA.HI.X.SX32 R237, R5, R35, 0x1, P0 ;  /* 0x0000002305ed7211 */ /* 0x000fe200000f0eff */
[----:B------:R-:W-:Y:S01]  /*4950*/  IMAD.WIDE R4, R9, 0x2, R196 ;  /* 0x0000000209047825 */ /* 0x000fe200078e02c4 */
[----:B------:R-:W-:Y:S01]  /*4960*/  LOP3.LUT R7, R6, 0x60, RZ, 0x3c, !PT ;  /* 0x0000006006077812 */ /* 0x000fe200078e3cff */
[----:B------:R1:W-:Y:S01]  /*4970*/  STL.64 [R1+0x3b8], R10 ;  /* 0x0003b80a01007387 */ /* 0x0003e20000100a00 */
[----:B------:R-:W-:Y:S01]  /*4980*/  CS2R R34, SRZ ;  /* 0x0000000000227805 */ /* 0x000fe2000001ff00 */
[----:B------:R-:W-:-:S02]  /*4990*/  IMAD.IADD R8, R174, 0x1, R8 ;  /* 0x00000001ae087824 */ /* 0x000fc400078e0208 */
[----:B------:R-:W-:Y:S01]  /*49a0*/  IMAD.IADD R7, R174, 0x1, R7 ;  /* 0x00000001ae077824 */ /* 0x000fe200078e0207 */
[----:B------:R2:W-:Y:S01]  /*49b0*/  STL.64 [R1+0x3b0], R4 ;  /* 0x0003b00401007387 */ /* 0x0005e20000100a00 */
[----:B0-----:R-:W-:Y:S01]  /*49c0*/  IMAD.SHL.U32 R15, R9, 0x2, RZ ;  /* 0x00000002090f7824 */ /* 0x001fe200078e00ff */
[C---:B------:R-:W-:Y:S01]  /*49d0*/  LOP3.LUT R9, R6.reuse, 0x40, RZ, 0x3c, !PT ;  /* 0x0000004006097812 */ /* 0x040fe200078e3cff */
[----:B------:R-:W-:Y:S01]  /*49e0*/  IMAD.MOV.U32 R14, RZ, RZ, RZ ;  /* 0x000000ffff0e7224 */ /* 0x000fe200078e00ff */
[C---:B-1----:R-:W-:Y:S01]  /*49f0*/  LOP3.LUT R11, R6.reuse, 0x20, RZ, 0x3c, !PT ;  /* 0x00000020060b7812 */ /* 0x042fe200078e3cff */
[----:B------:R-:W-:Y:S01]  /*4a00*/  IMAD.WIDE R180, R15, 0x2, R194 ;  /* 0x000000020fb47825 */ /* 0x000fe200078e02c2 */
[C---:B------:R-:W-:Y:S02]  /*4a10*/  LOP3.LUT R10, R6.reuse, 0x30, RZ, 0x3c, !PT ;  /* 0x00000030060a7812 */ /* 0x040fe400078e3cff */
[----:B------:R-:W-:Y:S01]  /*4a20*/  LOP3.LUT R6, R6, 0x70, RZ, 0x3c, !PT ;  /* 0x0000007006067812 */ /* 0x000fe200078e3cff */
[C---:B------:R-:W-:Y:S01]  /*4a30*/  IMAD.IADD R11, R174.reuse, 0x1, R11 ;  /* 0x00000001ae0b7824 */ /* 0x040fe200078e020b */
[----:B------:R0:W-:Y:S01]  /*4a40*/  STL.64 [R1+0x3a8], R180 ;  /* 0x0003a8b401007387 */ /* 0x0001e20000100a00 */
[C---:B------:R-:W-:Y:S01]  /*4a50*/  IMAD.IADD R10, R174.reuse, 0x1, R10 ;  /* 0x00000001ae0a7824 */ /* 0x040fe200078e020a */
[----:B--2---:R-:W-:Y:S01]  /*4a60*/  MOV R4, RZ ;  /* 0x000000ff00047202 */ /* 0x004fe20000000f00 */
[----:B------:R-:W-:-:S02]  /*4a70*/  IMAD.IADD R9, R174, 0x1, R9 ;  /* 0x00000001ae097824 */ /* 0x000fc400078e0209 */
[----:B------:R-:W-:Y:S01]  /*4a80*/  IMAD.IADD R6, R174, 0x1, R6 ;  /* 0x00000001ae067824 */ /* 0x000fe200078e0206 */
[----:B------:R-:W-:Y:S01]  /*4a90*/  LOP3.LUT R174, R17, 0x8, RZ, 0xfc, !PT ;  /* 0x0000000811ae7812 */ /* 0x000fe200078efcff */
[----:B------:R-:W-:-:S04]  /*4aa0*/  IMAD.WIDE R178, R15, 0x2, R196 ;  /* 0x000000020fb27825 */ /* 0x000fc800078e02c4 */
[----:B------:R-:W-:Y:S01]  /*4ab0*/  IMAD.U32 R174, RZ, RZ, UR6 ;  /* 0x00000006ffae7e24 */ /* 0x000fe2000f8e00ff */
[----:B------:R1:W-:Y:S01]  /*4ac0*/  STL.64 [R1+0x3a0], R178 ;  /* 0x0003a0b201007387 */ /* 0x0003e20000100a00 */
[----:B0-----:R-:W-:Y:S01]  /*4ad0*/  IMAD.WIDE R180, R16, 0x2, R194 ;  /* 0x0000000210b47825 */ /* 0x001fe200078e02c2 */
[----:B------:R-:W-:Y:S02]  /*4ae0*/  UIADD3.64 UR6, UR4, 0x100, URZ ;  /* 0x0000010004067897 */ /* 0x000fe4000fffe03f */
[----:B------:R0:W-:Y:S01]  /*4af0*/  STL.64 [R1+0x3c0], R174 ;  /* 0x0003c0ae01007387 */ /* 0x0001e20000100a00 */
[----:B------:R-:W-:-:S03]  /*4b00*/  IMAD.MOV.U32 R5, RZ, RZ, -0x800000 ;  /* 0xff800000ff057424 */ /* 0x000fc600078e00ff */
[----:B------:R2:W-:Y:S01]  /*4b10*/  STL.64 [R1+0x398], R180 ;  /* 0x000398b401007387 */ /* 0x0005e20000100a00 */
[----:B------:R-:W-:Y:S01]  /*4b20*/  UMOV UR6, UR10 ;  /* 0x0000000a00067c82 */ /* 0x000fe20008000000 */
[----:B------:R-:W-:Y:S01]  /*4b30*/  UMOV UR7, UR11 ;  /* 0x0000000b00077c82 */ /* 0x000fe20008000000 */
[----:B-1----:R-:W-:Y:S01]  /*4b40*/  IMAD.WIDE R178, R16, 0x2, R196 ;  /* 0x0000000210b27825 */ /* 0x002fe200078e02c4 */
[----:B------:R-:W-:Y:S02]  /*4b50*/  UIADD3.64 UR10, UR6, 0x2, URZ ;  /* 0x00000002060a7897 */ /* 0x000fe4000fffe03f */
[----:B------:R-:W-:Y:S01]  /*4b60*/  UIADD3.64 UR14, UR6, 0x4, URZ ;  /* 0x00000004060e7897 */ /* 0x000fe2000fffe03f */
[C---:B0-----:R-:W-:Y:S01]  /*4b70*/  IMAD.WIDE R174, R18.reuse, 0x2, R194 ;  /* 0x0000000212ae7825 */ /* 0x041fe200078e02c2 */
[----:B------:R0:W-:Y:S01]  /*4b80*/  STL.64 [R1+0x390], R178 ;  /* 0x000390b201007387 */ /* 0x0001e20000100a00 */
[----:B------:R-:W-:Y:S02]  /*4b90*/  UIADD3.64 UR18, UR6, 0x102, URZ ;  /* 0x0000010206127897 */ /* 0x000fe4000fffe03f */
[----:B--2---:R-:W-:Y:S01]  /*4ba0*/  IMAD.WIDE R180, R18, 0x2, R196 ;  /* 0x0000000212b47825 */ /* 0x004fe200078e02c4 */
[----:B------:R1:W-:Y:S01]  /*4bb0*/  STL.64 [R1+0x388], R174 ;  /* 0x000388ae01007387 */ /* 0x0003e20000100a00 */
[----:B------:R-:W-:-:S02]  /*4bc0*/  UIADD3.64 UR22, UR6, 0x104, URZ ;  /* 0x0000010406167897 */ /* 0x000fc4000fffe03f */
[----:B------:R-:W-:Y:S01]  /*4bd0*/  UIADD3.64 UR26, UR6, 0x1fe, URZ ;  /* 0x000001fe061a7897 */ /* 0x000fe2000fffe03f */
[----:B------:R-:W-:Y:S01]  /*4be0*/  STL.64 [R1+0x380], R180 ;  /* 0x000380b401007387 */ /* 0x000fe20000100a00 */
[----:B------:R-:W-:Y:S02]  /*4bf0*/  UIADD3.64 UR30, UR6, 0x200, URZ ;  /* 0x00000200061e7897 */ /* 0x000fe4000fffe03f */
[----:B------:R-:W-:Y:S01]  /*4c00*/  UIADD3.64 UR34, UR6, 0x202, URZ ;  /* 0x0000020206227897 */ /* 0x000fe2000fffe03f */
[C---:B0-----:R-:W-:Y:S01]  /*4c10*/  IMAD.WIDE R178, R19.reuse, 0x2, R194 ;  /* 0x0000000213b27825 */ /* 0x041fe200078e02c2 */
[----:B------:R-:W-:Y:S02]  /*4c20*/  UIADD3.64 UR38, UR6, 0x204, URZ ;  /* 0x0000020406267897 */ /* 0x000fe4000fffe03f */
[----:B------:R-:W-:Y:S01]  /*4c30*/  UIADD3.64 UR42, UR6, 0x2fe, URZ ;  /* 0x000002fe062a7897 */ /* 0x000fe2000fffe03f */
[----:B-1----:R-:W-:Y:S01]  /*4c40*/  IMAD.WIDE R174, R19, 0x2, R196 ;  /* 0x0000000213ae7825 */ /* 0x002fe200078e02c4 */
[----:B------:R0:W-:Y:S01]  /*4c50*/  STL.64 [R1+0x378], R178 ;  /* 0x000378b201007387 */ /* 0x0001e20000100a00 */
[----:B------:R-:W-:-:S02]  /*4c60*/  UIADD3.64 UR46, UR6, 0x300, URZ ;  /* 0x00000300062e7897 */ /* 0x000fc4000fffe03f */
[C---:B------:R-:W-:Y:S01]  /*4c70*/  IMAD.WIDE R18, R20.reuse, 0x2, R194 ;  /* 0x0000000214127825 */ /* 0x040fe200078e02c2 */
[----:B------:R1:W-:Y:S01]  /*4c80*/  STL.64 [R1+0x370], R174 ;  /* 0x000370ae01007387 */ /* 0x0003e20000100a00 */
[----:B------:R-:W-:Y:S02]  /*4c90*/  UIADD3.64 UR50, UR6, 0x302, URZ ;  /* 0x0000030206327897 */ /* 0x000fe4000fffe03f */
[----:B------:R-:W-:Y:S01]  /*4ca0*/  UIADD3.64 UR54, UR6, 0x304, URZ ;  /* 0x0000030406367897 */ /* 0x000fe2000fffe03f */
[----:B------:R2:W-:Y:S01]  /*4cb0*/  STL.64 [R1+0x368], R18 ;  /* 0x0003681201007387 */ /* 0x0005e20000100a00 */
[----:B0-----:R-:W-:-:S04]  /*4cc0*/  IMAD.WIDE R178, R20, 0x2, R196 ;  /* 0x0000000214b27825 */ /* 0x001fc800078e02c4 */
[C---:B-1----:R-:W-:Y:S01]  /*4cd0*/  IMAD.WIDE R174, R21.reuse, 0x2, R194 ;  /* 0x0000000215ae7825 */ /* 0x042fe200078e02c2 */
[----:B------:R-:W-:Y:S03]  /*4ce0*/  STL.64 [R1+0x360], R178 ;  /* 0x000360b201007387 */ /* 0x000fe60000100a00 */
[----:B--2---:R-:W-:Y:S01]  /*4cf0*/  IMAD.WIDE R18, R21, 0x2, R196 ;  /* 0x0000000215127825 */ /* 0x004fe200078e02c4 */
[----:B------:R0:W-:Y:S03]  /*4d00*/  STL.64 [R1+0x358], R174 ;  /* 0x000358ae01007387 */ /* 0x0001e60000100a00 */
[C---:B------:R-:W-:Y:S01]  /*4d10*/  IMAD.WIDE R20, R22.reuse, 0x2, R194 ;  /* 0x0000000216147825 */ /* 0x040fe200078e02c2 */
[----:B------:R1:W-:Y:S04]  /*4d20*/  STL.64 [R1+0x350], R18 ;  /* 0x0003501201007387 */ /* 0x0003e80000100a00 */
        /* <DEDUP_REMOVED lines=10> */
[--C-:B-1----:R-:W-:Y:S01]  /*4dd0*/  IMAD.WIDE R20, R153, 0x2, R194.reuse ;  /* 0x0000000299147825 */ /* 0x102fe200078e02c2 */
[----:B------:R0:W-:Y:S03]  /*4de0*/  STL.64 [R1+0x320], R18 ;  /* 0x0003201201007387 */ /* 0x0001e60000100a00 */
[----:B--2---:R-:W-:Y:S01]  /*4df0*/  IMAD.WIDE R22, R165, 0x2, R194 ;  /* 0x00000002a5167825 */ /* 0x004fe200078e02c2 */
[----:B------:R1:W-:Y:S03]  /*4e00*/  STL.64 [R1+0x318], R20 ;  /* 0x0003181401007387 */ /* 0x0003e60000100a00 */
[----:B0-----:R-:W-:-:S04]  /*4e10*/  IMAD.WIDE R18, R153, 0x2, R196 ;  /* 0x0000000299127825 */ /* 0x001fc800078e02c4 */
[C---:B-1----:R-:W-:Y:S01]  /*4e20*/  IMAD.WIDE R20, R154.reuse, 0x2, R194 ;  /* 0x000000029a147825 */ /* 0x042fe200078e02c2 */
[----:B------:R0:W-:Y:S04]  /*4e30*/  STL.64 [R1+0x310], R18 ;  /* 0x0003101201007387 */ /* 0x0001e80000100a00 */
[----:B------:R1:W-:Y:S01]  /*4e40*/  STL.64 [R1+0x308], R20 ;  /* 0x0003081401007387 */ /* 0x0003e20000100a00 */
        /* <DEDUP_REMOVED lines=24> */
[----:B0-----:R-:W-:Y:S01]  /*4fd0*/  MOV R18, UR10 ;  /* 0x0000000a00127c02 */ /* 0x001fe20008000f00 */
[----:B------:R-:W-:Y:S01]  /*4fe0*/  IMAD.U32 R19, RZ, RZ, UR11 ;  /* 0x0000000bff137e24 */ /* 0x000fe2000f8e00ff */
[----:B------:R-:W-:Y:S01]  /*4ff0*/  UIADD3.64 UR10, UR6, 0xfe, URZ ;  /* 0x000000fe060a7897 */ /* 0x000fe2000fffe03f */
[----:B-1----:R-:W-:-:S03]  /*5000*/  IMAD.WIDE R20, R160, 0x2, R196 ;  /* 0x00000002a0147825 */ /* 0x002fc600078e02c4 */
[----:B------:R0:W-:Y:S04]  /*5010*/  STL.64 [R1+0x3d0], R18 ;  /* 0x0003d01201007387 */ /* 0x0001e80000100a00 */
[----:B------:R1:W-:Y:S01]  /*5020*/  STL.64 [R1+0x2a0], R20 ;  /* 0x0002a01401007387 */ /* 0x0003e20000100a00 */
[----:B0-----:R-:W-:Y:S02]  /*5030*/  IMAD.U32 R18, RZ, RZ, UR14 ;  /* 0x0000000eff127e24 */ /* 0x001fe4000f8e00ff */
[----:B------:R-:W-:Y:S01]  /*5040*/  IMAD.U32 R19, RZ, RZ, UR15 ;  /* 0x0000000fff137e24 */ /* 0x000fe2000f8e00ff */
[----:B------:R-:W-:Y:S01]  /*5050*/  UIADD3.64 UR14, UR6, 0x100, URZ ;  /* 0x00000100060e7897 */ /* 0x000fe2000fffe03f */
[----:B-1----:R-:W-:-:S03]  /*5060*/  IMAD.WIDE R20, R161, 0x2, R194 ;  /* 0x00000002a1147825 */ /* 0x002fc600078e02c2 */
        /* <DEDUP_REMOVED lines=15> */
[----:B-1----:R-:W-:Y:S01]  /*5160*/  IMAD.WIDE R20, R165, 0x2, R196 ;  /* 0x00000002a5147825 */ /* 0x002fe200078e02c4 */
[----:B------:R0:W-:Y:S04]  /*5170*/  STL.64 [R1+0x260], R18 ;  /* 0x0002601201007387 */ /* 0x0001e80000100a00 */
[----:B------:R1:W-:Y:S04]  /*5180*/  STL.64 [R1+0x258], R22 ;  /* 0x0002581601007387 */ /* 0x0003e80000100a00 */
[----:B------:R2:W-:Y:S01]  /*5190*/  STL.64 [R1+0x250], R20 ;  /* 0x0002501401007387 */ /* 0x0005e20000100a00 */
[----:B0-----:R-:W-:-:S04]  /*51a0*/  IMAD.WIDE R18, R166, 0x2, R194 ;  /* 0x00000002a6127825 */ /* 0x001fc800078e02c2 */
[----:B-1----:R-:W-:Y:S01]  /*51b0*/  IMAD.WIDE R22, R166, 0x2, R196 ;  /* 0x00000002a6167825 */ /* 0x002fe200078e02c4 */
[----:B------:R0:W-:Y:S03]  /*51c0*/  STL.64 [R1+0x248], R18 ;  /* 0x0002481201007387 */ /* 0x0001e60000100a00 */
[C---:B--2---:R-:W-:Y:S01]  /*51d0*/  IMAD.WIDE R20, R167.reuse, 0x2, R194 ;  /* 0x00000002a7147825 */ /* 0x044fe200078e02c2 */
[----:B------:R1:W-:Y:S04]  /*51e0*/  STL.64 [R1+0x240], R22 ;  /* 0x0002401601007387 */ /* 0x0003e80000100a00 */
[----:B------:R2:W-:Y:S01]  /*51f0*/  STL.64 [R1+0x238], R20 ;  /* 0x0002381401007387 */ /* 0x0005e20000100a00 */
[----:B0-----:R-:W-:-:S04]  /*5200*/  IMAD.WIDE R18, R167, 0x2, R196 ;  /* 0x00000002a7127825 */ /* 0x001fc800078e02c4 */
[C---:B-1----:R-:W-:Y:S01]  /*5210*/  IMAD.WIDE R22, R168.reuse, 0x2, R194 ;  /* 0x00000002a8167825 */ /* 0x042fe200078e02c2 */
[----:B------:R0:W-:Y:S03]  /*5220*/  STL.64 [R1+0x230], R18 ;  /* 0x0002301201007387 */ /* 0x0001e60000100a00 */
[----:B--2---:R-:W-:Y:S01]  /*5230*/  IMAD.WIDE R20, R168, 0x2, R196 ;  /* 0x00000002a8147825 */ /* 0x004fe200078e02c4 */
        /* <DEDUP_REMOVED lines=20> */
[----:B0-----:R-:W-:-:S05]  /*5380*/  IMAD.WIDE R18, R173, 0x2, R196 ;  /* 0x00000002ad127825 */ /* 0x001fca00078e02c4 */
[----:B------:R1:W-:Y:S02]  /*5390*/  STL.64 [R1+0x1d0], R18 ;  /* 0x0001d01201007387 */ /* 0x0003e40000100a00 */
.L_x_1:
[----:B------:R-:W2:Y:S04]  /*53a0*/  LDL.64 R186, [R1+0x3b8] ;  /* 0x0003b80001ba7983 */ /* 0x000ea80000100a00 */
[----:B------:R-:W3:Y:S04]  /*53b0*/  LDL.64 R180, [R1+0x3a8] ;  /* 0x0003a80001b47983 */ /* 0x000ee80000100a00 */
[----:B------:R-:W4:Y:S04]  /*53c0*/  LDL.64 R178, [R1+0x3a0] ;  /* 0x0003a00001b27983 */ /* 0x000f280000100a00 */
[----:B------:R-:W5:Y:S04]  /*53d0*/  LDL.64 R184, [R1+0x3b0] ;  /* 0x0003b00001b87983 */ /* 0x000f680000100a00 */
[----:B-1----:R-:W4:Y:S04]  /*53e0*/  LDL.64 R18, [R1+0x3d0] ;  /* 0x0003d00001127983 */ /* 0x002f280000100a00 */
[----:B------:R-:W4:Y:S04]  /*53f0*/  LDL.64 R188, [R1+0x3c8] ;  /* 0x0003c80001bc7983 */ /* 0x000f280000100a00 */
[----:B------:R-:W4:Y:S04]  /*5400*/  LDL.64 R172, [R1+0x398] ;  /* 0x0003980001ac7983 */ /* 0x000f280000100a00 */
[----:B------:R-:W4:Y:S04]  /*5410*/  LDL.64 R174, [R1+0x390] ;  /* 0x0003900001ae7983 */ /* 0x000f280000100a00 */
[----:B------:R-:W4:Y:S04]  /*5420*/  LDL.64 R168, [R1+0x388] ;  /* 0x0003880001a87983 */ /* 0x000f280000100a00 */
[----:B------:R-:W4:Y:S04]  /*5430*/  LDL.64 R170, [R1+0x380] ;  /* 0x0003800001aa7983 */ /* 0x000f280000100a00 */
[----:B------:R0:W-:Y:S04]  /*5440*/  STL [R1+0x3dc], R221 ;  /* 0x0003dcdd01007387 */ /* 0x0001e80000100800 */
[----:B------:R-:W4:Y:S04]  /*5450*/  LDL.64 R190, [R1+0x378] ;  /* 0x0003780001be7983 */ /* 0x000f280000100a00 */
[----:B------:R-:W4:Y:S04]  /*5460*/  LDL.64 R204, [R1+0x368] ;  /* 0x0003680001cc7983 */ /* 0x000f280000100a00 */
[----:B------:R-:W4:Y:S04]  /*5470*/  LDL.64 R206, [R1+0x370] ;  /* 0x0003700001ce7983 */ /* 0x000f280000100a00 */
[----:B------:R-:W4:Y:S04]  /*5480*/  LDL.64 R202, [R1+0x360] ;  /* 0x0003600001ca7983 */ /* 0x000f280000100a00 */
[----:B------:R-:W4:Y:S04]  /*5490*/  LDL.64 R198, [R1+0x348] ;  /* 0x0003480001c67983 */ /* 0x000f280000100a00 */
[----:B------:R-:W4:Y:S01]  /*54a0*/  LDL.64 R226, [R1+0x310] ;  /* 0x0003100001e27983 */ /* 0x000f220000100a00 */
[----:B------:R-:W-:Y:S01]  /*54b0*/  IMAD.WIDE R152, R3, 0x2, R194 ;  /* 0x0000000203987825 */ /* 0x000fe200078e02c2 */
[----:B------:R-:W-:-:S02]  /*54c0*/  MOV R15, UR55 ;  /* 0x00000037000f7c02 */ /* 0x000fc40008000f00 */
[----:B------:R-:W-:Y:S01]  /*54d0*/  MOV R16, UR54 ;  /* 0x0000003600107c02 */ /* 0x000fe20008000f00 */
[----:B------:R-:W-:Y:S01]  /*54e0*/  IMAD.WIDE R160, R3, 0x2, R196 ;  /* 0x0000000203a07825 */ /* 0x000fe200078e02c4 */
[----:B------:R-:W4:Y:S04]  /*54f0*/  LDL.64 R200, [R1+0x358] ;  /* 0x0003580001c87983 */ /* 0x000f280000100a00 */
[----:B------:R-:W4:Y:S04]  /*5500*/  LDL.64 R208, [R1+0x308] ;  /* 0x0003080001d07983 */ /* 0x000f280000100a00 */
[----:B------:R-:W4:Y:S04]  /*5510*/  LDG.E.U16 R152, desc[UR60][R152.64] ;  /* 0x0000003c98987981 */ /* 0x000f28000c1e1500 */
[----:B------:R-:W4:Y:S04]  /*5520*/  LDL.64 R214, [R1+0x2e0] ;  /* 0x0002e00001d67983 */ /* 0x000f280000100a00 */
[----:B------:R-:W4:Y:S04]  /*5530*/  LDL.64 R192, [R1+0x328] ;  /* 0x0003280001c07983 */ /* 0x000f280000100a00 */
[----:B------:R-:W4:Y:S04]  /*5540*/  LDG.E.U16 R153, desc[UR60][R160.64] ;  /* 0x0000003ca0997981 */ /* 0x000f28000c1e1500 */
[----:B------:R-:W4:Y:S04]  /*5550*/  LDL.64 R230, [R1+0x318] ;  /* 0x0003180001e67983 */ /* 0x000f280000100a00 */
[----:B0-----:R-:W4:Y:S04]  /*5560*/  LDL.64 R220, [R1+0x2f8] ;  /* 0x0002f80001dc7983 */ /* 0x001f280000100a00 */
[----:B------:R-:W4:Y:S04]  /*5570*/  LDL.64 R222, [R1+0x300] ;  /* 0x0003000001de7983 */ /* 0x000f280000100a00 */
[----:B------:R-:W4:Y:S04]  /*5580*/  LDL.64 R210, [R1+0x2d0] ;  /* 0x0002d00001d27983 */ /* 0x000f280000100a00 */
[----:B------:R-:W4:Y:S04]  /*5590*/  LDL.64 R212, [R1+0x2d8] ;  /* 0x0002d80001d47983 */ /* 0x000f280000100a00 */
[----:B------:R-:W4:Y:S04]  /*55a0*/  LDL.64 R238, [R1+0x258] ;  /* 0x0002580001ee7983 */ /* 0x000f280000100a00 */
[----:B------:R-:W4:Y:S04]  /*55b0*/  LDL.64 R242, [R1+0x260] ;  /* 0x0002600001f27983 */ /* 0x000f280000100a00 */
[----:B------:R-:W4:Y:S04]  /*55c0*/  LDL.64 R234, [R1+0x238] ;  /* 0x0002380001ea7983 */ /* 0x000f280000100a00 */
[----:B------:R-:W4:Y:S04]  /*55d0*/  LDL.64 R248, [R1+0x210] ;  /* 0x0002100001f87983 */ /* 0x000f280000100a00 */
[----:B------:R-:W4:Y:S01]  /*55e0*/  LDL.64 R246, [R1+0x208] ;  /* 0x0002080001f67983 */ /* 0x000f220000100a00 */
[----:B------:R-:W-:-:S02]  /*55f0*/  R2UR UR56, R252 ;  /* 0x00000000fc3872ca */ /* 0x000fc400000e0000 */
[----:B------:R-:W-:Y:S01]  /*5600*/  R2UR UR58, R216 ;  /* 0x00000000d83a72ca */ /* 0x000fe200000e0000 */
[----:B------:R-:W-:Y:S01]  /*5610*/  UMOV UR57, 0x40000040 ;  /* 0x4000004000397882 */ /* 0x000fe20000000000 */
[----:B------:R-:W-:Y:S01]  /*5620*/  UMOV UR59, 0x40000040 ;  /* 0x40000040003b7882 */ /* 0x000fe20000000000 */
[----:B------:R-:W-:Y:S01]  /*5630*/  MOV R20, UR51 ;  /* 0x0000003300147c02 */ /* 0x000fe20008000f00 */
[----:B------:R-:W4:Y:S01]  /*5640*/  LDL.64 R250, [R1+0x158] ;  /* 0x0001580001fa7983 */ /* 0x000f220000100a00 */
[----:B--2---:R-:W-:-:S03]  /*5650*/  IMAD.WIDE R158, R3, 0x2, R186 ;  /* 0x00000002039e7825 */ /* 0x004fc600078e02ba */
[----:B------:R-:W2:Y:S01]  /*5660*/  LDL.64 R186, [R1+0x340] ;  /* 0x0003400001ba7983 */ /* 0x000ea20000100a00 */
[----:B---3--:R-:W-:-:S03]  /*5670*/  IMAD.WIDE R154, R3, 0x2, R180 ;  /* 0x00000002039a7825 */ /* 0x008fc600078e02b4 */
[----:B------:R4:W3:Y:S04]  /*5680*/  LDG.E.U16 R181, desc[UR60][R158.64] ;  /* 0x0000003c9eb57981 */ /* 0x0008e8000c1e1500 */
[----:B------:R-:W3:Y:S01]  /*5690*/  LDG.E.U16 R177, desc[UR60][R154.64] ;  /* 0x0000003c9ab17981 */ /* 0x000ee2000c1e1500 */
[----:B-----5:R-:W-:-:S03]  /*56a0*/  IMAD.WIDE R156, R3, 0x2, R184 ;  /* 0x00000002039c7825 */ /* 0x020fc600078e02b8 */
[----:B------:R-:W5:Y:S01]  /*56b0*/  LDL.64 R184, [R1+0x330] ;  /* 0x0003300001b87983 */ /* 0x000f620000100a00 */
[----:B----4-:R-:W-:-:S03]  /*56c0*/  IMAD.WIDE R158, R3, 0x2, R178 ;  /* 0x00000002039e7825 */ /* 0x010fc600078e02b2 */
[----:B------:R-:W4:Y:S01]  /*56d0*/  LDL.64 R178, [R1+0x338] ;  /* 0x0003380001b27983 */ /* 0x000f220000100a00 */
[----:B------:R-:W-:Y:S02]  /*56e0*/  R2UR UR54, R188 ;  /* 0x00000000bc3672ca */ /* 0x000fe400000e0000 */
[----:B------:R-:W-:Y:S01]  /*56f0*/  R2UR UR55, R189 ;  /* 0x00000000bd3772ca */ /* 0x000fe200000e0000 */
[----:B------:R0:W3:Y:S04]  /*5700*/  LDG.E.U16 R180, desc[UR60][R156.64] ;  /* 0x0000003c9cb47981 */ /* 0x0000e8000c1e1500 */
[----:B------:R-:W3:Y:S01]  /*5710*/  LDL.64 R188, [R1+0x350] ;  /* 0x0003500001bc7983 */ /* 0x000ee20000100a00 */
[----:B0-----:R-:W-:-:S03]  /*5720*/  IMAD.WIDE R156, R3, 0x2, R174 ;  /* 0x00000002039c7825 */ /* 0x001fc600078e02ae */
[----:B------:R0:W3:Y:S01]  /*5730*/  LDG.E.U16 R175, desc[UR60][R158.64] ;  /* 0x0000003c9eaf7981 */ /* 0x0000e2000c1e1500 */
[----:B------:R-:W-:-:S03]  /*5740*/  IMAD.WIDE R164, R3, 0x2, R190 ;  /* 0x0000000203a47825 */ /* 0x000fc600078e02be */
[----:B------:R-:W3:Y:S01]  /*5750*/  LDL.64 R190, [R1+0x320] ;  /* 0x0003200001be7983 */ /* 0x000ee20000100a00 */
[----:B------:R-:W-:-:S03]  /*5760*/  IMAD.WIDE R160, R3, 0x2, R204 ;  /* 0x0000000203a07825 */ /* 0x000fc600078e02cc */
[----:B------:R-:W3:Y:S01]  /*5770*/  LDL.64 R204, [R1+0x2e8] ;  /* 0x0002e80001cc7983 */ /* 0x000ee20000100a00 */
[----:B0-----:R-:W-:-:S03]  /*5780*/  IMAD.WIDE R158, R3, 0x2, R206 ;  /* 0x00000002039e7825 */ /* 0x001fc600078e02ce */
[----:B------:R-:W3:Y:S01]  /*5790*/  LDL.64 R206, [R1+0x2f0] ;  /* 0x0002f00001ce7983 */ /* 0x000ee20000100a00 */
[----:B------:R-:W-:-:S03]  /*57a0*/  IMAD.WIDE R154, R3, 0x2, R170 ;  /* 0x00000002039a7825 */ /* 0x000fc600078e02aa */
[----:B------:R0:W3:Y:S04]  /*57b0*/  LDG.E.U16 R171, desc[UR60][R156.64] ;  /* 0x0000003c9cab7981 */ /* 0x0000e8000c1e1500 */
[----:B------:R-:W3:Y:S01]  /*57c0*/  LDG.E.U16 R163, desc[UR60][R158.64] ;  /* 0x0000003c9ea37981 */ /* 0x000ee2000c1e1500 */
[----:B------:R-:W-:-:S03]  /*57d0*/  IMAD.WIDE R168, R3, 0x2, R168 ;  /* 0x0000000203a87825 */ /* 0x000fc600078e02a8 */
[----:B------:R-:W3:Y:S01]  /*57e0*/  LDG.E.U16 R167, desc[UR60][R154.64] ;  /* 0x0000003c9aa77981 */ /* 0x000ee2000c1e1500 */
[----:B0-----:R-:W-:-:S03]  /*57f0*/  IMAD.WIDE R156, R3, 0x2, R202 ;  /* 0x00000002039c7825 */ /* 0x001fc600078e02ca */
[----:B------:R-:W3:Y:S04]  /*5800*/  LDG.E.U16 R168, desc[UR60][R168.64] ;  /* 0x0000003ca8a87981 */ /* 0x000ee8000c1e1500 */
[----:B------:R0:W3:Y:S01]  /*5810*/  LDG.E.U16 R159, desc[UR60][R156.64] ;  /* 0x0000003c9c9f7981 */ /* 0x0000e2000c1e1500 */
[----:B--2---:R-:W-:-:S03]  /*5820*/  IMAD.WIDE R186, R3, 0x2, R186 ;  /* 0x0000000203ba7825 */ /* 0x004fc600078e02ba */
[----:B------:R-:W2:Y:S01]  /*5830*/  LDL.64 R202, [R1+0x2c8] ;  /* 0x0002c80001ca7983 */ /* 0x000ea20000100a00 */
[----:B0-----:R-:W-:-:S03]  /*5840*/  IMAD.WIDE R156, R3, 0x2, R198 ;  /* 0x00000002039c7825 */ /* 0x001fc600078e02c6 */
[----:B------:R0:W2:Y:S04]  /*5850*/  LDG.E.U16 R182, desc[UR60][R186.64] ;  /* 0x0000003cbab67981 */ /* 0x0000a8000c1e1500 */
[----:B------:R-:W2:Y:S01]  /*5860*/  LDL.64 R198, [R1+0x2b8] ;  /* 0x0002b80001c67983 */ /* 0x000ea20000100a00 */
[----:B-----5:R-:W-:-:S03]  /*5870*/  IMAD.WIDE R184, R3, 0x2, R184 ;  /* 0x0000000203b87825 */ /* 0x020fc600078e02b8 */
[----:B------:R-:W5:Y:S01]  /*5880*/  LDG.E.U16 R164, desc[UR60][R164.64] ;  /* 0x0000003ca4a47981 */ /* 0x000f62000c1e1500 */
[----:B0-----:R-:W-:-:S03]  /*5890*/  IMAD.WIDE R186, R3, 0x2, R226 ;  /* 0x0000000203ba7825 */ /* 0x001fc600078e02e2 */
[----:B------:R-:W5:Y:S04]  /*58a0*/  LDG.E.U16 R156, desc[UR60][R156.64] ;  /* 0x0000003c9c9c7981 */ /* 0x000f68000c1e1500 */
[----:B------:R-:W5:Y:S01]  /*58b0*/  LDL.64 R226, [R1+0x2a8] ;  /* 0x0002a80001e27983 */ /* 0x000f620000100a00 */
[----:B----4-:R-:W-:-:S03]  /*58c0*/  IMAD.WIDE R178, R3, 0x2, R178 ;  /* 0x0000000203b27825 */ /* 0x010fc600078e02b2 */
[----:B------:R0:W4:Y:S01]  /*58d0*/  LDG.E.U16 R169, desc[UR60][R186.64] ;  /* 0x0000003cbaa97981 */ /* 0x000122000c1e1500 */
[----:B------:R-:W-:-:S03]  /*58e0*/  IMAD.WIDE R172, R3, 0x2, R172 ;  /* 0x0000000203ac7825 */ /* 0x000fc600078e02ac */
[----:B------:R-:W4:Y:S01]  /*58f0*/  LDG.E.U16 R179, desc[UR60][R178.64] ;  /* 0x0000003cb2b37981 */ /* 0x000f22000c1e1500 */
[----:B------:R-:W-:-:S03]  /*5900*/  IMAD.WIDE R154, R3, 0x2, R200 ;  /* 0x00000002039a7825 */ /* 0x000fc600078e02c8 */
[----:B------:R-:W4:Y:S01]  /*5910*/  LDG.E.U16 R172, desc[UR60][R172.64] ;  /* 0x0000003cacac7981 */ /* 0x000f22000c1e1500 */
[----:B---3--:R-:W-:-:S03]  /*5920*/  IMAD.WIDE R188, R3, 0x2, R188 ;  /* 0x0000000203bc7825 */ /* 0x008fc600078e02bc */
[----:B------:R-:W3:Y:S04]  /*5930*/  LDG.E.U16 R155, desc[UR60][R154.64] ;  /* 0x0000003c9a9b7981 */ /* 0x000ee8000c1e1500 */
[----:B------:R1:W3:Y:S01]  /*5940*/  LDG.E.U16 R178, desc[UR60][R184.64] ;  /* 0x0000003cb8b27981 */ /* 0x0002e2000c1e1500 */
[----:B------:R-:W-:-:S03]  /*5950*/  IMAD.WIDE R190, R3, 0x2, R190 ;  /* 0x0000000203be7825 */ /* 0x000fc600078e02be */
[----:B------:R-:W4:Y:S01]  /*5960*/  LDL.64 R200, [R1+0x2c0] ;  /* 0x0002c00001c87983 */ /* 0x000f220000100a00 */
[----:B0-----:R-:W-:-:S03]  /*5970*/  IMAD.WIDE R186, R3, 0x2, R204 ;  /* 0x0000000203ba7825 */ /* 0x001fc600078e02cc */
[----:B------:R0:W3:Y:S01]  /*5980*/  LDG.E.U16 R154, desc[UR60][R188.64] ;  /* 0x0000003cbc9a7981 */ /* 0x0000e2000c1e1500 */
[----:B-1----:R-:W-:-:S03]  /*5990*/  IMAD.WIDE R184, R3, 0x2, R208 ;  /* 0x0000000203b87825 */ /* 0x002fc600078e02d0 */
[----:B------:R1:W3:Y:S04]  /*59a0*/  LDG.E.U16 R173, desc[UR60][R190.64] ;  /* 0x0000003cbead7981 */ /* 0x0002e8000c1e1500 */
[----:B------:R-:W3:Y:S01]  /*59b0*/  LDL.64 R208, [R1+0x2b0] ;  /* 0x0002b00001d07983 */ /* 0x000ee20000100a00 */
[----:B------:R-:W-:-:S03]  /*59c0*/  IMAD.WIDE R192, R3, 0x2, R192 ;  /* 0x0000000203c07825 */ /* 0x000fc600078e02c0 */
[----:B------:R1:W3:Y:S01]  /*59d0*/  LDG.E.U16 R166, desc[UR60][R184.64] ;  /* 0x0000003cb8a67981 */ /* 0x0002e2000c1e1500 */
[----:B0-----:R-:W-:-:S03]  /*59e0*/  IMAD.WIDE R188, R3, 0x2, R230 ;  /* 0x0000000203bc7825 */ /* 0x001fc600078e02e6 */
[----:B------:R-:W3:Y:S01]  /*59f0*/  LDL.64 R204, [R1+0x290] ;  /* 0x0002900001cc7983 */ /* 0x000ee20000100a00 */
[----:B-1----:R-:W-:-:S03]  /*5a00*/  IMAD.WIDE R190, R3, 0x2, R220 ;  /* 0x0000000203be7825 */ /* 0x002fc600078e02dc */
[----:B------:R-:W3:Y:S01]  /*5a10*/  LDL.64 R220, [R1+0x280] ;  /* 0x0002800001dc7983 */ /* 0x000ee20000100a00 */
[----:B------:R-:W-:-:S03]  /*5a20*/  IMAD.WIDE R184, R3, 0x2, R214 ;  /* 0x0000000203b87825 */ /* 0x000fc600078e02d6 */
[----:B------:R-:W3:Y:S04]  /*5a30*/  LDL.64 R214, [R1+0x288] ;  /* 0x0002880001d67983 */ /* 0x000ee80000100a00 */
[----:B------:R0:W3:Y:S04]  /*5a40*/  LDG.E.U16 R174, desc[UR60][R192.64] ;  /* 0x0000003cc0ae7981 */ /* 0x0000e8000c1e1500 */
[----:B------:R1:W3:Y:S04]  /*5a50*/  LDG.E.U16 R170, desc[UR60][R188.64] ;  /* 0x0000003cbcaa7981 */ /* 0x0002e8000c1e1500 */
[----:B------:R1:W3:Y:S01]  /*5a60*/  LDG.E.U16 R158, desc[UR60][R186.64] ;  /* 0x0000003cba9e7981 */ /* 0x0002e2000c1e1500 */
[----:B0-----:R-:W-:-:S03]  /*5a70*/  IMAD.WIDE R192, R3, 0x2, R222 ;  /* 0x0000000203c07825 */ /* 0x001fc600078e02de */
[----:B------:R-:W3:Y:S01]  /*5a80*/  LDL.64 R222, [R1+0x2a0] ;  /* 0x0002a00001de7983 */ /* 0x000ee20000100a00 */
[----:B-1----:R-:W-:-:S03]  /*5a90*/  IMAD.WIDE R188, R3, 0x2, R206 ;  /* 0x0000000203bc7825 */ /* 0x002fc600078e02ce */
[----:B------:R-:W3:Y:S01]  /*5aa0*/  LDL.64 R206, [R1+0x298] ;  /* 0x0002980001ce7983 */ /* 0x000ee20000100a00 */
[----:B------:R-:W-:-:S03]  /*5ab0*/  IMAD.WIDE R186, R3, 0x2, R210 ;  /* 0x0000000203ba7825 */ /* 0x000fc600078e02d2 */
[----:B------:R-:W3:Y:S04]  /*5ac0*/  LDL.64 R210, [R1+0x270] ;  /* 0x0002700001d27983 */ /* 0x000ee80000100a00 */
[----:B------:R-:W3:Y:S04]  /*5ad0*/  LDG.E.U16 R165, desc[UR60][R192.64] ;  /* 0x0000003cc0a57981 */ /* 0x000ee8000c1e1500 */
[----:B------:R0:W3:Y:S04]  /*5ae0*/  LDG.E.U16 R157, desc[UR60][R184.64] ;  /* 0x0000003cb89d7981 */ /* 0x0000e8000c1e1500 */
[----:B------:R-:W3:Y:S04]  /*5af0*/  LDL.64 R230, [R1+0x250] ;  /* 0x0002500001e67983 */ /* 0x000ee80000100a00 */
[----:B------:R-:W3:Y:S01]  /*5b00*/  LDG.E.U16 R160, desc[UR60][R160.64] ;  /* 0x0000003ca0a07981 */ /* 0x000ee2000c1e1500 */
[----:B0-----:R-:W-:-:S03]  /*5b10*/  IMAD.WIDE R184, R3, 0x2, R212 ;  /* 0x0000000203b87825 */ /* 0x001fc600078e02d4 */
[----:B------:R-:W3:Y:S04]  /*5b20*/  LDL.64 R212, [R1+0x278] ;  /* 0x0002780001d47983 */ /* 0x000ee80000100a00 */
[----:B------:R-:W3:Y:S04]  /*5b30*/  LDG.E.U16 R162, desc[UR60][R190.64] ;  /* 0x0000003cbea27981 */ /* 0x000ee8000c1e1500 */
[----:B------:R-:W3:Y:S01]  /*5b40*/  LDG.E.U16 R161, desc[UR60][R188.64] ;  /* 0x0000003cbca17981 */ /* 0x000ee2000c1e1500 */
[----:B--2---:R-:W-:-:S03]  /*5b50*/  IMAD.WIDE R192, R3, 0x2, R198 ;  /* 0x0000000203c07825 */ /* 0x004fc600078e02c6 */
[----:B------:R5:W2:Y:S04]  /*5b60*/  LDG.E.U16 R199, desc[UR60][R186.64] ;  /* 0x0000003cbac77981 */ /* 0x000aa8000c1e1500 */
[----:B------:R3:W2:Y:S01]  /*5b70*/  LDG.E.U16 R198, desc[UR60][R184.64] ;  /* 0x0000003cb8c67981 */ /* 0x0006a2000c1e1500 */
[----:B-----5:R-:W-:-:S03]  /*5b80*/  IMAD.WIDE R186, R3, 0x2, R226 ;  /* 0x0000000203ba7825 */ /* 0x020fc600078e02e2 */
[----:B------:R-:W5:Y:S01]  /*5b90*/  LDL.64 R226, [R1+0x248] ;  /* 0x0002480001e27983 */ /* 0x000f620000100a00 */
[----:B------:R-:W-:-:S03]  /*5ba0*/  IMAD.WIDE R188, R3, 0x2, R202 ;  /* 0x0000000203bc7825 */ /* 0x000fc600078e02ca */
[----:B------:R0:W2:Y:S01]  /*5bb0*/  LDG.E.U16 R202, desc[UR60][R192.64] ;  /* 0x0000003cc0ca7981 */ /* 0x0000a2000c1e1500 */
[----:B----4-:R-:W-:-:S03]  /*5bc0*/  IMAD.WIDE R190, R3, 0x2, R200 ;  /* 0x0000000203be7825 */ /* 0x010fc600078e02c8 */
[----:B------:R-:W4:Y:S04]  /*5bd0*/  LDG.E.U16 R200, desc[UR60][R188.64] ;  /* 0x0000003cbcc87981 */ /* 0x000f28000c1e1500 */
[----:B------:R-:W2:Y:S01]  /*5be0*/  LDG.E.U16 R201, desc[UR60][R190.64] ;  /* 0x0000003cbec97981 */ /* 0x000ea2000c1e1500 */
[----:B---3--:R-:W-:-:S03]  /*5bf0*/  IMAD.WIDE R184, R3, 0x2, R208 ;  /* 0x0000000203b87825 */ /* 0x008fc600078e02d0 */
[----:B------:R-:W3:Y:S04]  /*5c00*/  LDL.64 R208, [R1+0x268] ;  /* 0x0002680001d07983 */ /* 0x000ee80000100a00 */
[----:B------:R1:W2:Y:S01]  /*5c10*/  LDG.E.U16 R203, desc[UR60][R184.64] ;  /* 0x0000003cb8cb7981 */ /* 0x0002a2000c1e1500 */
[----:B0-----:R-:W-:-:S03]  /*5c20*/  IMAD.WIDE R192, R3, 0x2, R204 ;  /* 0x0000000203c07825 */ /* 0x001fc600078e02cc */
[----:B------:R0:W2:Y:S01]  /*5c30*/  LDG.E.U16 R204, desc[UR60][R186.64] ;  /* 0x0000003cbacc7981 */ /* 0x0000a2000c1e1500 */
[----:B-1----:R-:W-:-:S03]  /*5c40*/  IMAD.WIDE R184, R3, 0x2, R214 ;  /* 0x0000000203b87825 */ /* 0x002fc600078e02d6 */
[----:B------:R-:W4:Y:S01]  /*5c50*/  LDL.64 R214, [R1+0x240] ;  /* 0x0002400001d67983 */ /* 0x000f220000100a00 */
[----:B0-----:R-:W-:-:S03]  /*5c60*/  IMAD.WIDE R186, R3, 0x2, R220 ;  /* 0x0000000203ba7825 */ /* 0x001fc600078e02dc */
[----:B------:R-:W2:Y:S01]  /*5c70*/  LDL.64 R220, [R1+0x228] ;  /* 0x0002280001dc7983 */ /* 0x000ea20000100a00 */
[----:B------:R-:W-:-:S03]  /*5c80*/  IMAD.WIDE R188, R3, 0x2, R222 ;  /* 0x0000000203bc7825 */ /* 0x000fc600078e02de */
[----:B------:R-:W2:Y:S01]  /*5c90*/  LDL.64 R222, [R1+0x230] ;  /* 0x0002300001de7983 */ /* 0x000ea20000100a00 */
[----:B------:R-:W-:-:S03]  /*5ca0*/  IMAD.WIDE R190, R3, 0x2, R206 ;  /* 0x0000000203be7825 */ /* 0x000fc600078e02ce */
[----:B------:R-:W2:Y:S04]  /*5cb0*/  LDG.E.U16 R205, desc[UR60][R188.64] ;  /* 0x0000003cbccd7981 */ /* 0x000ea8000c1e1500 */
[----:B------:R0:W2:Y:S04]  /*5cc0*/  LDG.E.U16 R206, desc[UR60][R190.64] ;  /* 0x0000003cbece7981 */ /* 0x0000a8000c1e1500 */
[----:B------:R-:W2:Y:S01]  /*5cd0*/  LDG.E.U16 R207, desc[UR60][R192.64] ;  /* 0x0000003cc0cf7981 */ /* 0x000ea2000c1e1500 */
[----:B0-----:R-:W-:-:S05]  /*5ce0*/  IMAD.WIDE R190, R3, 0x2, R210 ;  /* 0x0000000203be7825 */ /* 0x001fca00078e02d2 */
[----:B------:R-:W2:Y:S01]  /*5cf0*/  LDG.E.U16 R211, desc[UR60][R190.64] ;  /* 0x0000003cbed37981 */ /* 0x000ea2000c1e1500 */
[----:B------:R-:W-:-:S05]  /*5d00*/  IMAD.WIDE R188, R3, 0x2, R212 ;  /* 0x0000000203bc7825 */ /* 0x000fca00078e02d4 */
[----:B------:R0:W2:Y:S02]  /*5d10*/  LDG.E.U16 R210, desc[UR60][R188.64] ;  /* 0x0000003cbcd27981 */ /* 0x0000a4000c1e1500 */
[C---:B0-----:R-:W-:Y:S02]  /*5d20*/  IMAD.WIDE R188, R3.reuse, 0x2, R230 ;  /* 0x0000000203bc7825 */ /* 0x041fe400078e02e6 */
[----:B------:R-:W2:Y:S02]  /*5d30*/  LDL.64 R230, [R1+0x218] ;  /* 0x0002180001e67983 */ /* 0x000ea40000100a00 */
[C---:B-----5:R-:W-:Y:S02]  /*5d40*/  IMAD.WIDE R190, R3.reuse, 0x2, R226 ;  /* 0x0000000203be7825 */ /* 0x060fe400078e02e2 */
[----:B------:R-:W5:Y:S04]  /*5d50*/  LDL.64 R226, [R1+0x220] ;  /* 0x0002200001e27983 */ /* 0x000f680000100a00 */
[----:B------:R-:W5:Y:S01]  /*5d60*/  LDG.E.U16 R190, desc[UR60][R190.64] ;  /* 0x0000003cbebe7981 */ /* 0x000f62000c1e1500 */
[----:B---3--:R-:W-:-:S03]  /*5d70*/  IMAD.WIDE R192, R3, 0x2, R208 ;  /* 0x0000000203c07825 */ /* 0x008fc600078e02d0 */
[----:B------:R0:W3:Y:S04]  /*5d80*/  LDG.E.U16 R209, desc[UR60][R186.64] ;  /* 0x0000003cbad17981 */ /* 0x0000e8000c1e1500 */
[----:B------:R4:W3:Y:S04]  /*5d90*/  LDG.E.U16 R212, desc[UR60][R192.64] ;  /* 0x0000003cc0d47981 */ /* 0x0008e8000c1e1500 */
[----:B------:R1:W3:Y:S01]  /*5da0*/  LDG.E.U16 R208, desc[UR60][R184.64] ;  /* 0x0000003cb8d07981 */ /* 0x0002e2000c1e1500 */
[----:B0-----:R-:W-:-:S03]  /*5db0*/  IMAD.WIDE R186, R3, 0x2, R238 ;  /* 0x0000000203ba7825 */ /* 0x001fc600078e02ee */
[----:B------:R-:W3:Y:S01]  /*5dc0*/  LDL.64 R238, [R1+0x1e0] ;  /* 0x0001e00001ee7983 */ /* 0x000ee20000100a00 */
[----:B----4-:R-:W-:-:S03]  /*5dd0*/  IMAD.WIDE R192, R3, 0x2, R214 ;  /* 0x0000000203c07825 */ /* 0x010fc600078e02d6 */
[----:B------:R2:W4:Y:S01]  /*5de0*/  LDG.E.U16 R215, desc[UR60][R188.64] ;  /* 0x0000003cbcd77981 */ /* 0x000522000c1e1500 */
[----:B-1----:R-:W-:-:S03]  /*5df0*/  IMAD.WIDE R184, R3, 0x2, R242 ;  /* 0x0000000203b87825 */ /* 0x002fc600078e02f2 */
[----:B------:R0:W4:Y:S04]  /*5e00*/  LDG.E.U16 R214, desc[UR60][R186.64] ;  /* 0x0000003cbad67981 */ /* 0x000128000c1e1500 */
[----:B------:R1:W4:Y:S01]  /*5e10*/  LDG.E.U16 R213, desc[UR60][R184.64] ;  /* 0x0000003cb8d57981 */ /* 0x000322000c1e1500 */
[----:B--2---:R-:W-:-:S03]  /*5e20*/  IMAD.WIDE R188, R3, 0x2, R220 ;  /* 0x0000000203bc7825 */ /* 0x004fc600078e02dc */
[----:B------:R-:W2:Y:S01]  /*5e30*/  LDL.64 R220, [R1+0x200] ;  /* 0x0002000001dc7983 */ /* 0x000ea20000100a00 */
[----:B0-----:R-:W-:-:S03]  /*5e40*/  IMAD.WIDE R186, R3, 0x2, R222 ;  /* 0x0000000203ba7825 */ /* 0x001fc600078e02de */
[----:B------:R-:W3:Y:S01]  /*5e50*/  LDL.64 R222, [R1+0x1f8] ;  /* 0x0001f80001de7983 */ /* 0x000ee20000100a00 */
[----:B-1----:R-:W-:-:S03]  /*5e60*/  IMAD.WIDE R184, R3, 0x2, R234 ;  /* 0x0000000203b87825 */ /* 0x002fc600078e02ea */
[----:B------:R-:W4:Y:S04]  /*5e70*/  LDL.64 R242, [R1+0x1f0] ;  /* 0x0001f00001f27983 */ /* 0x000f280000100a00 */
[----:B------:R-:W4:Y:S04]  /*5e80*/  LDG.E.U16 R191, desc[UR60][R184.64] ;  /* 0x0000003cb8bf7981 */ /* 0x000f28000c1e1500 */
[----:B------:R-:W4:Y:S04]  /*5e90*/  LDG.E.U16 R192, desc[UR60][R192.64] ;  /* 0x0000003cc0c07981 */ /* 0x000f28000c1e1500 */
[----:B------:R-:W4:Y:S04]  /*5ea0*/  LDL.64 R234, [R1+0x1d0] ;  /* 0x0001d00001ea7983 */ /* 0x000f280000100a00 */
[----:B------:R-:W4:Y:S04]  /*5eb0*/  LDG.E.U16 R188, desc[UR60][R188.64] ;  /* 0x0000003cbcbc7981 */ /* 0x000f28000c1e1500 */
[----:B------:R0:W4:Y:S02]  /*5ec0*/  LDG.E.U16 R193, desc[UR60][R186.64] ;  /* 0x0000003cbac17981 */ /* 0x000124000c1e1500 */
[----:B0-----:R-:W-:-:S02]  /*5ed0*/  IMAD.WIDE R186, R3, 0x2, R230 ;  /* 0x0000000203ba7825 */ /* 0x001fc400078e02e6 */
[----:B------:R-:W4:Y:S04]  /*5ee0*/  LDL.64 R230, [R1+0x1d8] ;  /* 0x0001d80001e67983 */ /* 0x000f280000100a00 */
[----:B------:R-:W4:Y:S01]  /*5ef0*/  LDG.E.U16 R186, desc[UR60][R186.64] ;  /* 0x0000003cbaba7981 */ /* 0x000f22000c1e1500 */
[----:B-----5:R-:W-:-:S03]  /*5f00*/  IMAD.WIDE R184, R3, 0x2, R226 ;  /* 0x0000000203b87825 */ /* 0x020fc600078e02e2 */
[----:B------:R-:W5:Y:S04]  /*5f10*/  LDL.64 R226, [R1+0x1e8] ;  /* 0x0001e80001e27983 */ /* 0x000f680000100a00 */
[----:B------:R0:W5:Y:S02]  /*5f20*/  LDG.E.U16 R189, desc[UR60][R184.64] ;  /* 0x0000003cb8bd7981 */ /* 0x000164000c1e1500 */
[C---:B0-----:R-:W-:Y:S01]  /*5f30*/  IMAD.WIDE R184, R3.reuse, 0x2, R248 ;  /* 0x0000000203b87825 */ /* 0x041fe200078e02f8 */
[----:B------:R-:W-:Y:S01]  /*5f40*/  MOV R21, UR50 ;  /* 0x0000003200157c02 */ /* 0x000fe20008000f00 */
[----:B------:R-:W5:Y:S04]  /*5f50*/  LDL.64 R248, [R1+0x148] ;  /* 0x0001480001f87983 */ /* 0x000f680000100a00 */
[----:B------:R0:W5:Y:S02]  /*5f60*/  LDG.E.U16 R187, desc[UR60][R184.64] ;  /* 0x0000003cb8bb7981 */ /* 0x000164000c1e1500 */
[C---:B0-----:R-:W-:Y:S01]  /*5f70*/  IMAD.WIDE R184, R3.reuse, 0x2, R246 ;  /* 0x0000000203b87825 */ /* 0x041fe200078e02f6 */
[----:B------:R-:W-:Y:S01]  /*5f80*/  R2UR UR50, R18 ;  /* 0x00000000123272ca */ /* 0x000fe200000e0000 */
[----:B------:R-:W5:Y:S04]  /*5f90*/  LDL.64 R246, [R1+0x138] ;  /* 0x0001380001f67983 */ /* 0x000f680000100a00 */
[----:B------:R2:W5:Y:S02]  /*5fa0*/  LDG.E.U16 R218, desc[UR60][R184.64] ;  /* 0x0000003cb8da7981 */ /* 0x000564000c1e1500 */
[----:B--2---:R-:W-:-:S05]  /*5fb0*/  IMAD.WIDE R184, R3, 0x2, R220 ;  /* 0x0000000203b87825 */ /* 0x004fca00078e02dc */
[----:B------:R3:W2:Y:S02]  /*5fc0*/  LDG.E.U16 R220, desc[UR60][R184.64] ;  /* 0x0000003cb8dc7981 */ /* 0x0006a4000c1e1500 */
[----:B---3--:R-:W-:-:S05]  /*5fd0*/  IMAD.WIDE R184, R3, 0x2, R222 ;  /* 0x0000000203b87825 */ /* 0x008fca00078e02de */
[----:B------:R4:W3:Y:S02]  /*5fe0*/  LDG.E.U16 R222, desc[UR60][R184.64] ;  /* 0x0000003cb8de7981 */ /* 0x0008e4000c1e1500 */
[----:B----4-:R-:W-:Y:S01]  /*5ff0*/  IMAD.WIDE R184, R3, 0x2, R242 ;  /* 0x0000000203b87825 */ /* 0x010fe200078e02f2 */
[----:B------:R-:W-:Y:S01]  /*6000*/  R2UR UR51, R19 ;  /* 0x00000000133372ca */ /* 0x000fe200000e0000 */
[----:B------:R-:W4:Y:S04]  /*6010*/  LDL.64 R242, [R1+0x128] ;  /* 0x0001280001f27983 */ /* 0x000f280000100a00 */
[----:B------:R5:W4:Y:S02]  /*6020*/  LDG.E.U16 R223, desc[UR60][R184.64] ;  /* 0x0000003cb8df7981 */ /* 0x000b24000c1e1500 */
[----:B-----5:R-:W-:-:S05]  /*6030*/  IMAD.WIDE R184, R3, 0x2, R226 ;  /* 0x0000000203b87825 */ /* 0x020fca00078e02e2 */
[----:B------:R0:W5:Y:S02]  /*6040*/  LDG.E.U16 R226, desc[UR60][R184.64] ;  /* 0x0000003cb8e27981 */ /* 0x000164000c1e1500 */
[C---:B0-----:R-:W-:Y:S01]  /*6050*/  IMAD.WIDE R184, R3.reuse, 0x2, R238 ;  /* 0x0000000203b87825 */ /* 0x041fe200078e02ee */
[----:B------:R-:W-:Y:S01]  /*6060*/  MOV R22, UR49 ;  /* 0x0000003100167c02 */ /* 0x000fe20008000f00 */
[----:B------:R-:W5:Y:S04]  /*6070*/  LDL.64 R238, [R1+0x118] ;  /* 0x0001180001ee7983 */ /* 0x000f680000100a00 */
[----:B------:R0:W5:Y:S02]  /*6080*/  LDG.E.U16 R227, desc[UR60][R184.64] ;  /* 0x0000003cb8e37981 */ /* 0x000164000c1e1500 */
[----:B0-----:R-:W-:-:S05]  /*6090*/  IMAD.WIDE R184, R3, 0x2, R230 ;  /* 0x0000000203b87825 */ /* 0x001fca00078e02e6 */
[----:B------:R0:W5:Y:S02]  /*60a0*/  LDG.E.U16 R230, desc[UR60][R184.64] ;  /* 0x0000003cb8e67981 */ /* 0x000164000c1e1500 */
[----:B0-----:R-:W-:Y:S01]  /*60b0*/  IMAD.WIDE R184, R3, 0x2, R234 ;  /* 0x0000000203b87825 */ /* 0x001fe200078e02ea */
[----:B------:R-:W-:Y:S01]  /*60c0*/  MOV R23, UR48 ;  /* 0x0000003000177c02 */ /* 0x000fe20008000f00 */
[----:B------:R-:W5:Y:S04]  /*60d0*/  LDL.64 R234, [R1+0x108] ;  /* 0x0001080001ea7983 */ /* 0x000f680000100a00 */
[----:B------:R-:W5:Y:S01]  /*60e0*/  LDG.E.U16 R184, desc[UR60][R184.64] ;  /* 0x0000003cb8b87981 */ /* 0x000f62000c1e1500 */
[----:B------:R-:W-:Y:S06]  /*60f0*/  BAR.SYNC.DEFER_BLOCKING 0x0 ;  /* 0x0000000000007b1d */ /* 0x000fec0000010000 */
[----:B------:R-:W-:Y:S04]  /*6100*/  STS.U16 [R13+0x8000], R152 ;  /* 0x008000980d007388 */ /* 0x000fe80000000400 */
[----:B------:R-:W-:Y:S04]  /*6110*/  STS.U16 [R13+0xa000], R153 ;  /* 0x00a000990d007388 */ /* 0x000fe80000000400 */
[----:B------:R-:W-:Y:S04]  /*6120*/  STS.U16 [R13+0x8400], R156 ;  /* 0x0084009c0d007388 */ /* 0x000fe80000000400 */
[----:B------:R-:W-:Y:S04]  /*6130*/  STS.U16 [R13+0xa400], R182 ;  /* 0x00a400b60d007388 */ /* 0x000fe80000000400 */
[----:B------:R-:W-:Y:S04]  /*6140*/  STS.U16 [R13+0x8800], R200 ;  /* 0x008800c80d007388 */ /* 0x000fe80000000400 */
[----:B------:R0:W-:Y:S04]  /*6150*/  STS.U16 [R13+0xa800], R201 ;  /* 0x00a800c90d007388 */ /* 0x0001e80000000400 */
[----:B------:R-:W-:Y:S04]  /*6160*/  STS.U16 [R13+0x8c00], R190 ;  /* 0x008c00be0d007388 */ /* 0x000fe80000000400 */
[----:B------:R-:W-:Y:S04]  /*6170*/  STS.U16 [R13+0xac00], R192 ;  /* 0x00ac00c00d007388 */ /* 0x000fe80000000400 */
[----:B------:R-:W-:Y:S04]  /*6180*/  STS.U16 [R12+0x8880], R202 ;  /* 0x008880ca0c007388 */ /* 0x000fe80000000400 */
[----:B------:R1:W-:Y:S04]  /*6190*/  STS.U16 [R12+0xa880], R203 ;  /* 0x00a880cb0c007388 */ /* 0x0003e80000000400 */
[----:B------:R2:W-:Y:S01]  /*61a0*/  STS.U16 [R12+0xac80], R193 ;  /* 0x00ac80c10c007388 */ /* 0x0005e20000000400 */
[----:B------:R-:W-:Y:S01]  /*61b0*/  UIADD3.64 UR48, UR4, 0x80, URZ ;  /* 0x0000008004307897 */ /* 0x000fe2000fffe03f */
[----:B------:R-:W-:-:S02]  /*61c0*/  MOV R18, UR53 ;  /* 0x0000003500127c02 */ /* 0x000fc40008000f00 */
[----:B------:R-:W-:Y:S01]  /*61d0*/  MOV R19, UR52 ;  /* 0x0000003400137c02 */ /* 0x000fe20008000f00 */
[----:B0-----:R-:W5:Y:S04]  /*61e0*/  LDL.64 R200, [R1+0x168] ;  /* 0x0001680001c87983 */ /* 0x001f680000100a00 */
[----:B-1----:R-:W5:Y:S04]  /*61f0*/  LDL.64 R202, [R1+0x198] ;  /* 0x0001980001ca7983 */ /* 0x002f680000100a00 */
[----:B--2---:R-:W2:Y:S04]  /*6200*/  LDL.64 R192, [R1+0x1b8] ;  /* 0x0001b80001c07983 */ /* 0x004ea80000100a00 */
[----:B------:R-:W-:Y:S04]  /*6210*/  STS.U16 [R12+0x8080], R181 ;  /* 0x008080b50c007388 */ /* 0x000fe80000000400 */
[----:B------:R-:W-:Y:S04]  /*6220*/  STS.U16 [R12+0xa080], R180 ;  /* 0x00a080b40c007388 */ /* 0x000fe80000000400 */
[----:B------:R-:W-:Y:S04]  /*6230*/  STS.U16 [R12+0x8480], R179 ;  /* 0x008480b30c007388 */ /* 0x000fe80000000400 */
[----:B------:R-:W-:Y:S04]  /*6240*/  STS.U16 [R12+0xa480], R178 ;  /* 0x00a480b20c007388 */ /* 0x000fe80000000400 */
[----:B------:R0:W-:Y:S04]  /*6250*/  STS.U16 [R12+0x8c80], R191 ;  /* 0x008c80bf0c007388 */ /* 0x0001e80000000400 */
[----:B------:R-:W-:Y:S04]  /*6260*/  STS.U16 [R11+0x8100], R177 ;  /* 0x008100b10b007388 */ /* 0x000fe80000000400 */
[----:B------:R-:W-:Y:S04]  /*6270*/  STS.U16 [R11+0xa100], R175 ;  /* 0x00a100af0b007388 */ /* 0x000fe80000000400 */
[----:B------:R1:W-:Y:S04]  /*6280*/  STS.U16 [R11+0x8500], R174 ;  /* 0x008500ae0b007388 */ /* 0x0003e80000000400 */
        /* <DEDUP_REMOVED lines=33> */
[----:B------:R-:W-:Y:S04]  /*64a0*/  STS.U16 [R7+0x8b00], R212 ;  /* 0x008b00d407007388 */ /* 0x000fe80000000400 */
[----:B------:R-:W-:Y:S04]  /*64b0*/  STS.U16 [R7+0xab00], R213 ;  /* 0x00ab00d507007388 */ /* 0x000fe80000000400 */
[----:B-----5:R-:W-:Y:S04]  /*64c0*/  STS.U16 [R7+0x8f00], R226 ;  /* 0x008f00e207007388 */ /* 0x020fe80000000400 */
[----:B0-----:R-:W3:Y:S04]  /*64d0*/  LDL.64 R190, [R1+0x1a8] ;  /* 0x0001a80001be7983 */ /* 0x001ee80000100a00 */
[----:B-1----:R-:W4:Y:S04]  /*64e0*/  LDL.64 R174, [R1+0x1c8] ;  /* 0x0001c80001ae7983 */ /* 0x002f280000100a00 */
        /* <DEDUP_REMOVED lines=9> */
[----:B------:R0:W-:Y:S06]  /*6580*/  MEMBAR.ALL.CTA ;  /* 0x0000000000007992 */ /* 0x0001ec0000008000 */
[----:B0-----:R-:W0:Y:S04]  /*6590*/  FENCE.VIEW.ASYNC.S ;  /* 0x00000000000073c6 */ /* 0x001e280000000000 */
[----:B------:R-:W4:Y:S01]  /*65a0*/  LDL.64 R178, [R1+0x188] ;  /* 0x0001880001b27983 */ /* 0x000f220000100a00 */
[----:B------:R-:W-:-:S03]  /*65b0*/  UIADD3.64 UR52, UR4, 0x100, URZ ;  /* 0x0000010004347897 */ /* 0x000fc6000fffe03f */
[----:B------:R-:W4:Y:S04]  /*65c0*/  LDL.64 R208, [R1+0xf8] ;  /* 0x0000f80001d07983 */ /* 0x000f280000100a00 */
[----:B------:R-:W4:Y:S04]  /*65d0*/  LDL.64 R180, [R1+0x178] ;  /* 0x0001780001b47983 */ /* 0x000f280000100a00 */
[----:B------:R-:W4:Y:S04]  /*65e0*/  LDL.64 R204, [R1+0x1c0] ;  /* 0x0001c00001cc7983 */ /* 0x000f280000100a00 */
[----:B------:R-:W4:Y:S01]  /*65f0*/  LDL.64 R168, [R1+0xe8] ;  /* 0x0000e80001a87983 */ /* 0x000f220000100a00 */
[----:B0-----:R-:W-:Y:S06]  /*6600*/  BAR.SYNC.DEFER_BLOCKING 0x0 ;  /* 0x0000000000007b1d */ /* 0x001fec0000010000 */
[----:B------:R-:W4:Y:S04]  /*6610*/  LDL.64 R214, [R1+0x180] ;  /* 0x0001800001d67983 */ /* 0x000f280000100a00 */
[----:B------:R-:W4:Y:S04]  /*6620*/  LDL.64 R222, [R1+0x140] ;  /* 0x0001400001de7983 */ /* 0x000f280000100a00 */
[----:B------:R-:W4:Y:S04]  /*6630*/  LDL.64 R198, [R1+0x1b0] ;  /* 0x0001b00001c67983 */ /* 0x000f280000100a00 */
[----:B------:R-:W4:Y:S01]  /*6640*/  LDL.64 R226, [R1+0x150] ;  /* 0x0001500001e27983 */ /* 0x000f220000100a00 */
[----:B------:R-:W-:-:S03]  /*6650*/  WARPGROUP.ARRIVE ;  /* 0x00000000000079c5 */ /* 0x000fc60000000000 */
[----:B-1----:R-:W4:Y:S03]  /*6660*/  LDL.64 R230, [R1+0xe0] ;  /* 0x0000e00001e67983 */ /* 0x002f260000100a00 */
[----:B------:R-:W-:Y:S04]  /*6670*/  HGMMA.64x32x16.F32 R152, gdesc[UR56].tnspA, RZ, !UPT ;  /* 0x20600000389879f0 */ /* 0x000fe8000c7008ff */
[----:B------:R-:W-:Y:S04]  /*6680*/  HGMMA.64x32x16.F32 R152, gdesc[UR4].tnspA, R152 ;  /* 0x20600000049879f0 */ /* 0x000fe80008700898 */
[----:B------:R-:W-:Y:S01]  /*6690*/  HGMMA.64x32x16.F32 R152, gdesc[UR48].tnspA, R152 ;  /* 0x20600000309879f0 */ /* 0x000fe20008700898 */
[----:B------:R-:W-:-:S02]  /*66a0*/  IMAD.WIDE R172, R14, 0x2, R202 ;  /* 0x000000020eac7825 */ /* 0x000fc400078e02ca */
[----:B------:R-:W4:Y:S01]  /*66b0*/  LDL.64 R202, [R1+0x170] ;  /* 0x0001700001ca7983 */ /* 0x000f220000100a00 */
[----:B------:R-:W-:Y:S02]  /*66c0*/  R2UR UR51, R20 ;  /* 0x00000000143372ca */ /* 0x000fe400000e0000 */
[----:B------:R-:W-:Y:S01]  /*66d0*/  R2UR UR50, R21 ;  /* 0x00000000153272ca */ /* 0x000fe200000e0000 */
[----:B-----5:R-:W-:-:S04]  /*66e0*/  IMAD.WIDE R184, R14, 0x2, R246 ;  /* 0x000000020eb87825 */ /* 0x020fc800078e02f6 */
[----:B---3--:R-:W-:Y:S01]  /*66f0*/  IMAD.WIDE R188, R14, 0x2, R190 ;  /* 0x000000020ebc7825 */ /* 0x008fe200078e02be */
[----:B------:R-:W-:Y:S01]  /*6700*/  HGMMA.64x32x16.F32 R152, gdesc[UR52].tnspA, R152 ;  /* 0x20600000349879f0 */ /* 0x000fe20008700898 */
[----:B------:R-:W-:Y:S01]  /*6710*/  R2UR UR53, R18 ;  /* 0x00000000123572ca */ /* 0x000fe200000e0000 */
[----:B------:R-:W3:Y:S01]  /*6720*/  LDG.E.U16 R184, desc[UR60][R184.64] ;  /* 0x0000003cb8b87981 */ /* 0x000ee2000c1e1500 */
[----:B------:R-:W-:Y:S01]  /*6730*/  R2UR UR52, R19 ;  /* 0x00000000133472ca */ /* 0x000fe200000e0000 */
[C---:B--2---:R-:W-:Y:S02]  /*6740*/  IMAD.WIDE R18, R14.reuse, 0x2, R192 ;  /* 0x000000020e127825 */ /* 0x044fe400078e02c0 */
[----:B------:R-:W2:Y:S04]  /*6750*/  LDL.64 R192, [R1+0x1a0] ;  /* 0x0001a00001c07983 */ /* 0x000ea80000100a00 */
[----:B------:R0:W5:Y:S01]  /*6760*/  LDG.E.U16 R207, desc[UR60][R18.64] ;  /* 0x0000003c12cf7981 */ /* 0x000162000c1e1500 */
[----:B----4-:R-:W-:-:S04]  /*6770*/  IMAD.WIDE R20, R14, 0x2, R174 ;  /* 0x000000020e147825 */ /* 0x010fc800078e02ae */
[C---:B------:R-:W-:Y:S01]  /*6780*/  IMAD.WIDE R186, R14.reuse, 0x2, R178 ;  /* 0x000000020eba7825 */ /* 0x040fe200078e02b2 */
[----:B------:R1:W4:Y:S03]  /*6790*/  LDG.E.U16 R213, desc[UR60][R20.64] ;  /* 0x0000003c14d57981 */ /* 0x000326000c1e1500 */
[----:B0-----:R-:W-:-:S04]  /*67a0*/  IMAD.WIDE R18, R14, 0x2, R248 ;  /* 0x000000020e127825 */ /* 0x001fc800078e02f8 */
[----:B------:R-:W-:Y:S01]  /*67b0*/  IMAD.WIDE R168, R14, 0x2, R168 ;  /* 0x000000020ea87825 */ /* 0x000fe200078e02a8 */
[----:B------:R0:W3:Y:S01]  /*67c0*/  LDG.E.U16 R191, desc[UR60][R18.64] ;  /* 0x0000003c12bf7981 */ /* 0x0000e2000c1e1500 */
[----:B------:R-:W-:Y:S01]  /*67d0*/  R2UR UR49, R22 ;  /* 0x00000000163172ca */ /* 0x000fe200000e0000 */
[----:B------:R-:W-:Y:S01]  /*67e0*/  HGMMA.64x32x16.F32 R152, gdesc[UR8].tnspA, R152 ;  /* 0x20600000089879f0 */ /* 0x000fe20008700898 */
[C---:B------:R-:W-:Y:S01]  /*67f0*/  IMAD.WIDE R178, R14.reuse, 0x2, R180 ;  /* 0x000000020eb27825 */ /* 0x040fe200078e02b4 */
[----:B------:R-:W5:Y:S03]  /*6800*/  LDG.E.U16 R186, desc[UR60][R186.64] ;  /* 0x0000003cbaba7981 */ /* 0x000f66000c1e1500 */
[C---:B-1----:R-:W-:Y:S01]  /*6810*/  IMAD.WIDE R20, R14.reuse, 0x2, R200 ;  /* 0x000000020e147825 */ /* 0x042fe200078e02c8 */
[----:B------:R-:W4:Y:S03]  /*6820*/  LDL.64 R180, [R1+0x190] ;  /* 0x0001900001b47983 */ /* 0x000f260000100a00 */
[C---:B0-----:R-:W-:Y:S01]  /*6830*/  IMAD.WIDE R18, R14.reuse, 0x2, R238 ;  /* 0x000000020e127825 */ /* 0x041fe200078e02ee */
[----:B------:R-:W3:Y:S04]  /*6840*/  LDL.64 R200, [R1+0x160] ;  /* 0x0001600001c87983 */ /* 0x000ee80000100a00 */
[----:B------:R0:W5:Y:S04]  /*6850*/  LDG.E.U16 R171, desc[UR60][R18.64] ;  /* 0x0000003c12ab7981 */ /* 0x000168000c1e1500 */
[----:B------:R1:W5:Y:S01]  /*6860*/  LDG.E.U16 R182, desc[UR60][R168.64] ;  /* 0x0000003ca8b67981 */ /* 0x000362000c1e1500 */
[----:B------:R-:W-:Y:S01]  /*6870*/  R2UR UR48, R23 ;  /* 0x00000000173072ca */ /* 0x000fe200000e0000 */
[----:B------:R-:W-:-:S02]  /*6880*/  IMAD.WIDE R198, R14, 0x2, R198 ;  /* 0x000000020ec67825 */ /* 0x000fc400078e02c6 */
[----:B------:R-:W5:Y:S02]  /*6890*/  LDG.E.U16 R188, desc[UR60][R188.64] ;  /* 0x0000003cbcbc7981 */ /* 0x000f64000c1e1500 */
[C---:B0-----:R-:W-:Y:S02]  /*68a0*/  IMAD.WIDE R18, R14.reuse, 0x2, R208 ;  /* 0x000000020e127825 */ /* 0x041fe400078e02d0 */
[----:B------:R-:W5:Y:S04]  /*68b0*/  LDL.64 R208, [R1+0xd8] ;  /* 0x0000d80001d07983 */ /* 0x000f680000100a00 */
[----:B------:R0:W5:Y:S01]  /*68c0*/  LDG.E.U16 R187, desc[UR60][R18.64] ;  /* 0x0000003c12bb7981 */ /* 0x000162000c1e1500 */
[----:B-1----:R-:W-:-:S03]  /*68d0*/  IMAD.WIDE R168, R14, 0x2, R214 ;  /* 0x000000020ea87825 */ /* 0x002fc600078e02d6 */
[----:B------:R-:W5:Y:S04]  /*68e0*/  LDL.64 R214, [R1+0x120] ;  /* 0x0001200001d67983 */ /* 0x000f680000100a00 */
[----:B------:R-:W5:Y:S01]  /*68f0*/  LDG.E.U16 R172, desc[UR60][R172.64] ;  /* 0x0000003cacac7981 */ /* 0x000f62000c1e1500 */
[----:B0-----:R-:W-:-:S03]  /*6900*/  IMAD.WIDE R18, R14, 0x2, R204 ;  /* 0x000000020e127825 */ /* 0x001fc600078e02cc */
[----:B------:R-:W5:Y:S04]  /*6910*/  LDL.64 R204, [R1+0xc8] ;  /* 0x0000c80001cc7983 */ /* 0x000f680000100a00 */
[----:B------:R0:W5:Y:S01]  /*6920*/  LDG.E.U16 R211, desc[UR60][R18.64] ;  /* 0x0000003c12d37981 */ /* 0x000162000c1e1500 */
[----:B------:R-:W-:-:S03]  /*6930*/  LOP3.LUT R221, R17, 0x8, RZ, 0xfc, !PT ;  /* 0x0000000811dd7812 */ /* 0x000fc600078efcff */
[----:B------:R-:W5:Y:S01]  /*6940*/  LDL.64 R246, [R1+0xb0] ;  /* 0x0000b00001f67983 */ /* 0x000f620000100a00 */
[----:B--2---:R-:W-:-:S03]  /*6950*/  IMAD.WIDE R192, R14, 0x2, R192 ;  /* 0x000000020ec07825 */ /* 0x004fc600078e02c0 */
[----:B------:R-:W2:Y:S01]  /*6960*/  LDG.E.U16 R206, desc[UR60][R198.64] ;  /* 0x0000003cc6ce7981 */ /* 0x000ea2000c1e1500 */
[----:B------:R-:W-:Y:S01]  /*6970*/  R2UR UR55, R15 ;  /* 0x000000000f3772ca */ /* 0x000fe200000e0000 */
[----:B------:R-:W-:Y:S01]  /*6980*/  HGMMA.64x32x16.F32 R152, gdesc[UR12].tnspA, R152 ;  /* 0x206000000c9879f0 */ /* 0x000fe20008700898 */
[C---:B0-----:R-:W-:Y:S01]  /*6990*/  IMAD.WIDE R18, R14.reuse, 0x2, R202 ;  /* 0x000000020e127825 */ /* 0x041fe200078e02ca */
[----:B------:R0:W2:Y:S04]  /*69a0*/  LDG.E.U16 R185, desc[UR60][R192.64] ;  /* 0x0000003cc0b97981 */ /* 0x0000a8000c1e1500 */
[----:B------:R-:W2:Y:S01]  /*69b0*/  LDL.64 R202, [R1+0x130] ;  /* 0x0001300001ca7983 */ /* 0x000ea20000100a00 */
[----:B------:R-:W-:-:S03]  /*69c0*/  IMAD.WIDE R22, R14, 0x2, R234 ;  /* 0x000000020e167825 */ /* 0x000fc600078e02ea */
[----:B------:R-:W2:Y:S01]  /*69d0*/  LDL.64 R234, [R1+0x98] ;  /* 0x0000980001ea7983 */ /* 0x000ea20000100a00 */
[----:B0-----:R-:W-:-:S03]  /*69e0*/  IMAD.WIDE R192, R14, 0x2, R222 ;  /* 0x000000020ec07825 */ /* 0x001fc600078e02de */
[----:B------:R-:W2:Y:S04]  /*69f0*/  LDL.64 R222, [R1+0x110] ;  /* 0x0001100001de7983 */ /* 0x000ea80000100a00 */
[----:B------:R-:W2:Y:S04]  /*6a00*/  LDG.E.U16 R189, desc[UR60][R168.64] ;  /* 0x0000003ca8bd7981 */ /* 0x000ea8000c1e1500 */
[----:B------:R-:W2:Y:S04]  /*6a10*/  LDG.E.U16 R23, desc[UR60][R22.64] ;  /* 0x0000003c16177981 */ /* 0x000ea8000c1e1500 */
[----:B------:R0:W2:Y:S04]  /*6a20*/  LDG.E.U16 R173, desc[UR60][R20.64] ;  /* 0x0000003c14ad7981 */ /* 0x0000a8000c1e1500 */
[----:B------:R-:W2:Y:S04]  /*6a30*/  LDL.64 R238, [R1+0xa8] ;  /* 0x0000a80001ee7983 */ /* 0x000ea80000100a00 */
[----:B------:R-:W2:Y:S01]  /*6a40*/  LDG.E.U16 R22, desc[UR60][R18.64] ;  /* 0x0000003c12167981 */ /* 0x000ea2000c1e1500 */
[----:B0-----:R-:W-:-:S03]  /*6a50*/  IMAD.WIDE R20, R14, 0x2, R242 ;  /* 0x000000020e147825 */ /* 0x001fc600078e02f2 */
[----:B------:R-:W2:Y:S01]  /*6a60*/  LDG.E.U16 R178, desc[UR60][R178.64] ;  /* 0x0000003cb2b27981 */ /* 0x000ea2000c1e1500 */
[----:B------:R-:W-:-:S03]  /*6a70*/  IMAD.WIDE R174, R14, 0x2, R250 ;  /* 0x000000020eae7825 */ /* 0x000fc600078e02fa */
[----:B------:R-:W2:Y:S04]  /*6a80*/  LDG.E.U16 R21, desc[UR60][R20.64] ;  /* 0x0000003c14157981 */ /* 0x000ea8000c1e1500 */
[----:B------:R-:W2:Y:S01]  /*6a90*/  LDG.E.U16 R174, desc[UR60][R174.64] ;  /* 0x0000003caeae7981 */ /* 0x000ea2000c1e1500 */
[----:B------:R-:W-:-:S03]  /*6aa0*/  R2UR UR54, R16 ;  /* 0x00000000103672ca */ /* 0x000fc600000e0000 */
[----:B------:R-:W2:Y:S01]  /*6ab0*/  LDL.64 R248, [R1+0xc0] ;  /* 0x0000c00001f87983 */ /* 0x000ea20000100a00 */
[----:B----4-:R-:W-:-:S04]  /*6ac0*/  IMAD.WIDE R180, R14, 0x2, R180 ;  /* 0x000000020eb47825 */ /* 0x010fc800078e02b4 */
[C---:B---3--:R-:W-:Y:S01]  /*6ad0*/  IMAD.WIDE R198, R14.reuse, 0x2, R200 ;  /* 0x000000020ec67825 */ /* 0x048fe200078e02c8 */
[----:B------:R0:W3:Y:S01]  /*6ae0*/  LDG.E.U16 R177, desc[UR60][R180.64] ;  /* 0x0000003cb4b17981 */ /* 0x0000e2000c1e1500 */
[----:B------:R-:W-:Y:S03]  /*6af0*/  HGMMA.64x32x16.F32 R152, gdesc[UR16].tnspA, R152 ;  /* 0x20600000109879f0 */ /* 0x000fe60008700898 */
[----:B------:R-:W4:Y:S01]  /*6b00*/  LDL.64 R200, [R1+0xb8] ;  /* 0x0000b80001c87983 */ /* 0x000f220000100a00 */
[----:B------:R-:W1:Y:S03]  /*6b10*/  S2R R15, SR_TID.X ;  /* 0x00000000000f7919 */ /* 0x000e660000002100 */
[----:B------:R-:W3:Y:S01]  /*6b20*/  LDG.E.U16 R192, desc[UR60][R192.64] ;  /* 0x0000003cc0c07981 */ /* 0x000ee2000c1e1500 */
[----:B-----5:R-:W-:-:S03]  /*6b30*/  IMAD.WIDE R168, R14, 0x2, R208 ;  /* 0x000000020ea87825 */ /* 0x020fc600078e02d0 */
[----:B------:R-:W5:Y:S04]  /*6b40*/  LDL.64 R242, [R1+0x90] ;  /* 0x0000900001f27983 */ /* 0x000f680000100a00 */
[----:B------:R-:W3:Y:S01]  /*6b50*/  LDL.64 R208, [R1+0xf0] ;  /* 0x0000f00001d07983 */ /* 0x000ee20000100a00 */
[----:B0-----:R-:W-:-:S03]  /*6b60*/  IMAD.WIDE R180, R14, 0x2, R226 ;  /* 0x000000020eb47825 */ /* 0x001fc600078e02e2 */
[----:B------:R-:W5:Y:S04]  /*6b70*/  LDL.64 R226, [R1+0x100] ;  /* 0x0001000001e27983 */ /* 0x000f680000100a00 */
[----:B------:R0:W5:Y:S01]  /*6b80*/  LDG.E.U16 R20, desc[UR60][R168.64] ;  /* 0x0000003ca8147981 */ /* 0x000162000c1e1500 */
[----:B------:R-:W-:-:S03]  /*6b90*/  IMAD.WIDE R18, R14, 0x2, R204 ;  /* 0x000000020e127825 */ /* 0x000fc600078e02cc */
[----:B------:R-:W5:Y:S04]  /*6ba0*/  LDG.E.U16 R170, desc[UR60][R180.64] ;  /* 0x0000003cb4aa7981 */ /* 0x000f68000c1e1500 */
[----:B------:R-:W5:Y:S01]  /*6bb0*/  LDL.64 R204, [R1+0x88] ;  /* 0x0000880001cc7983 */ /* 0x000f620000100a00 */
[----:B0-----:R-:W-:-:S03]  /*6bc0*/  IMAD.WIDE R168, R14, 0x2, R214 ;  /* 0x000000020ea87825 */ /* 0x001fc600078e02d6 */
[----:B------:R-:W5:Y:S01]  /*6bd0*/  LDL.64 R214, [R1+0x78] ;  /* 0x0000780001d67983 */ /* 0x000f620000100a00 */
[----:B--2---:R-:W-:-:S03]  /*6be0*/  IMAD.WIDE R202, R14, 0x2, R202 ;  /* 0x000000020eca7825 */ /* 0x004fc600078e02ca */
[----:B------:R-:W2:Y:S01]  /*6bf0*/  LDG.E.U16 R181, desc[UR60][R18.64] ;  /* 0x0000003c12b57981 */ /* 0x000ea2000c1e1500 */
[----:B------:R-:W-:Y:S03]  /*6c00*/  HGMMA.64x32x16.F32 R152, gdesc[UR20].tnspA, R152 ;  /* 0x20600000149879f0 */ /* 0x000fe60008700898 */
[----:B------:R0:W2:Y:S01]  /*6c10*/  LDG.E.U16 R175, desc[UR60][R202.64] ;  /* 0x0000003ccaaf7981 */ /* 0x0000a2000c1e1500 */
[----:B-1----:R-:W-:-:S03]  /*6c20*/  IMAD.SHL.U32 R15, R15, 0x2, RZ ;  /* 0x000000020f0f7824 */ /* 0x002fc600078e00ff */
[----:B------:R-:W2:Y:S04]  /*6c30*/  LDG.E.U16 R168, desc[UR60][R168.64] ;  /* 0x0000003ca8a87981 */ /* 0x000ea8000c1e1500 */
[----:B------:R-:W2:Y:S01]  /*6c40*/  LDL.64 R250, [R1+0x10] ;  /* 0x0000100001fa7983 */ /* 0x000ea20000100a00 */
[----:B0-----:R-:W-:-:S03]  /*6c50*/  IMAD.WIDE R202, R14, 0x2, R222 ;  /* 0x000000020eca7825 */ /* 0x001fc600078e02de */
[----:B------:R-:W2:Y:S01]  /*6c60*/  LDL.64 R222, [R1+0xd0] ;  /* 0x0000d00001de7983 */ /* 0x000ea20000100a00 */
[----:B------:R-:W-:-:S03]  /*6c70*/  LOP3.LUT R15, R15, 0x6, RZ, 0xc0, !PT ;  /* 0x000000060f0f7812 */ /* 0x000fc600078ec0ff */
[----:B------:R-:W2:Y:S01]  /*6c80*/  LDG.E.U16 R169, desc[UR60][R202.64] ;  /* 0x0000003ccaa97981 */ /* 0x000ea2000c1e1500 */
[----:B------:R-:W-:-:S04]  /*6c90*/  IADD3 R179, P1, R15, R176, RZ ;  /* 0x000000b00fb37210 */ /* 0x000fc80007f3e0ff */
[----:B------:R-:W-:-:S04]  /*6ca0*/  IADD3 R15, P4, R179, 0x9, RZ ;  /* 0x00000009b30f7810 */ /* 0x000fc80007f9e0ff */
[C---:B------:R-:W-:Y:S02]  /*6cb0*/  ISETP.GT.U32.AND P3, PT, R15.reuse, R17, PT ;  /* 0x000000110f00720c */ /* 0x040fe40003f64070 */
[----:B------:R-:W-:Y:S02]  /*6cc0*/  ISETP.GT.U32.AND P0, PT, R15, R221, PT ;  /* 0x000000dd0f00720c */ /* 0x000fe40003f04070 */
[----:B------:R0:W2:Y:S01]  /*6cd0*/  LDG.E.U16 R15, desc[UR60][R198.64] ;  /* 0x0000003cc60f7981 */ /* 0x0000a2000c1e1500 */
[----:B------:R-:W-:-:S03]  /*6ce0*/  IMAD.WIDE R18, R14, 0x2, R238 ;  /* 0x000000020e127825 */ /* 0x000fc600078e02ee */
[----:B------:R-:W2:Y:S04]  /*6cf0*/  LDL.64 R238, [R1+0x48] ;  /* 0x0000480001ee7983 */ /* 0x000ea80000100a00 */
[----:B------:R-:W2:Y:S01]  /*6d00*/  LDG.E.U16 R18, desc[UR60][R18.64] ;  /* 0x0000003c12127981 */ /* 0x000ea2000c1e1500 */
[----:B0-----:R-:W-:-:S03]  /*6d10*/  IMAD.WIDE R198, R14, 0x2, R234 ;  /* 0x000000020ec67825 */ /* 0x001fc600078e02ea */
[----:B------:R-:W2:Y:S04]  /*6d20*/  LDL.64 R234, [R1+0x28] ;  /* 0x0000280001ea7983 */ /* 0x000ea80000100a00 */
[----:B------:R3:W2:Y:S01]  /*6d30*/  LDG.E.U16 R180, desc[UR60][R198.64] ;  /* 0x0000003cc6b47981 */ /* 0x0006a2000c1e1500 */
[----:B------:R-:W-:Y:S01]  /*6d40*/  HGMMA.64x32x16.F32 R152, gdesc[UR24].tnspA, R152 ;  /* 0x20600000189879f0 */ /* 0x000fe20008700898 */
[----:B----4-:R-:W-:-:S05]  /*6d50*/  IMAD.WIDE R200, R14, 0x2, R200 ;  /* 0x000000020ec87825 */ /* 0x010fca00078e02c8 */
[----:B------:R5:W4:Y:S01]  /*6d60*/  LDG.E.U16 R16, desc[UR60][R200.64] ;  /* 0x0000003cc8107981 */ /* 0x000b22000c1e1500 */
[----:B---3--:R-:W-:-:S03]  /*6d70*/  IMAD.WIDE R198, R14, 0x2, R208 ;  /* 0x000000020ec67825 */ /* 0x008fc600078e02d0 */
[----:B------:R-:W3:Y:S01]  /*6d80*/  LDL.64 R208, [R1+0x58] ;  /* 0x0000580001d07983 */ /* 0x000ee20000100a00 */
[----:B-----5:R-:W-:-:S03]  /*6d90*/  IMAD.WIDE R200, R14, 0x2, R226 ;  /* 0x000000020ec87825 */ /* 0x020fc600078e02e2 */
[----:B------:R-:W5:Y:S04]  /*6da0*/  LDL.64 R226, [R1+0x68] ;  /* 0x0000680001e27983 */ /* 0x000f680000100a00 */
[----:B------:R0:W4:Y:S04]  /*6db0*/  LDG.E.U16 R190, desc[UR60][R198.64] ;  /* 0x0000003cc6be7981 */ /* 0x000128000c1e1500 */
[----:B------:R-:W4:Y:S01]  /*6dc0*/  LDG.E.U16 R193, desc[UR60][R200.64] ;  /* 0x0000003cc8c17981 */ /* 0x000f22000c1e1500 */
[----:B------:R-:W-:-:S05]  /*6dd0*/  IMAD.WIDE R204, R14, 0x2, R204 ;  /* 0x000000020ecc7825 */ /* 0x000fca00078e02cc */
[----:B------:R1:W4:Y:S01]  /*6de0*/  LDG.E.U16 R19, desc[UR60][R204.64] ;  /* 0x0000003ccc137981 */ /* 0x000322000c1e1500 */
[----:B0-----:R-:W-:-:S03]  /*6df0*/  IMAD.WIDE R198, R14, 0x2, R214 ;  /* 0x000000020ec67825 */ /* 0x001fc600078e02d6 */
[----:B------:R-:W4:Y:S01]  /*6e00*/  LDL.64 R214, [R1+0xa0] ;  /* 0x0000a00001d67983 */ /* 0x000f220000100a00 */
[----:B-1----:R-:W-:-:S03]  /*6e10*/  IMAD.WIDE R204, R14, 0x2, R230 ;  /* 0x000000020ecc7825 */ /* 0x002fc600078e02e6 */
[----:B------:R-:W4:Y:S04]  /*6e20*/  LDL.64 R230, [R1+0x18] ;  /* 0x0000180001e67983 */ /* 0x000f280000100a00 */
[----:B------:R-:W4:Y:S01]  /*6e30*/  LDG.E.U16 R204, desc[UR60][R204.64] ;  /* 0x0000003ccccc7981 */ /* 0x000f22000c1e1500 */
[----:B------:R-:W-:Y:S03]  /*6e40*/  HGMMA.64x32x16.F32 R152, gdesc[UR28].tnspA, R152 ;  /* 0x206000001c9879f0 */ /* 0x000fe60008700898 */
[----:B------:R2:W4:Y:S01]  /*6e50*/  LDG.E.U16 R205, desc[UR60][R198.64] ;  /* 0x0000003cc6cd7981 */ /* 0x000522000c1e1500 */
[----:B------:R-:W-:Y:S04]  /*6e60*/  HGMMA.64x32x16.F32 R152, gdesc[UR32].tnspA, R152 ;  /* 0x20600000209879f0 */ /* 0x000fe80008700898 */
[----:B------:R-:W-:Y:S04]  /*6e70*/  HGMMA.64x32x16.F32 R152, gdesc[UR36].tnspA, R152 ;  /* 0x20600000249879f0 */ /* 0x000fe80008700898 */
[----:B------:R-:W-:Y:S01]  /*6e80*/  HGMMA.64x32x16.F32 R152, gdesc[UR40].tnspA, R152 ;  /* 0x20600000289879f0 */ /* 0x000fe20008700898 */
[----:B--2---:R-:W-:-:S02]  /*6e90*/  IMAD.WIDE R198, R14, 0x2, R222 ;  /* 0x000000020ec67825 */ /* 0x004fc400078e02de */
[----:B------:R-:W2:Y:S01]  /*6ea0*/  LDL.64 R222, [R1+0x38] ;  /* 0x0000380001de7983 */ /* 0x000ea20000100a00 */
[----:B------:R-:W-:Y:S01]  /*6eb0*/  HGMMA.64x32x16.F32 R152, gdesc[UR44].tnspA, R152 ;  /* 0x206000002c9879f0 */ /* 0x000fe20008700898 */
[C---:B---3--:R-:W-:Y:S02]  /*6ec0*/  IMAD.WIDE R202, R14.reuse, 0x2, R208 ;  /* 0x000000020eca7825 */ /* 0x048fe400078e02d0 */
[----:B------:R0:W3:Y:S02]  /*6ed0*/  LDG.E.U16 R208, desc[UR60][R198.64] ;  /* 0x0000003cc6d07981 */ /* 0x0000e4000c1e1500 */
[C---:B-----5:R-:W-:Y:S02]  /*6ee0*/  IMAD.WIDE R200, R14.reuse, 0x2, R226 ;  /* 0x000000020ec87825 */ /* 0x060fe400078e02e2 */
[----:B------:R-:W5:Y:S04]  /*6ef0*/  LDG.E.U16 R210, desc[UR60][R202.64] ;  /* 0x0000003ccad27981 */ /* 0x000f68000c1e1500 */
[----:B------:R1:W3:Y:S01]  /*6f00*/  LDG.E.U16 R209, desc[UR60][R200.64] ;  /* 0x0000003cc8d17981 */ /* 0x0002e2000c1e1500 */
[----:B0-----:R-:W-:-:S03]  /*6f10*/  IMAD.WIDE R198, R14, 0x2, R248 ;  /* 0x000000020ec67825 */ /* 0x001fc600078e02f8 */
[----:B------:R-:W5:Y:S04]  /*6f20*/  LDL.64 R226, [R1+0x8] ;  /* 0x0000080001e27983 */ /* 0x000f680000100a00 */
[----:B------:R0:W3:Y:S01]  /*6f30*/  LDG.E.U16 R212, desc[UR60][R198.64] ;  /* 0x0000003cc6d47981 */ /* 0x0000e2000c1e1500 */
[----:B-1----:R-:W-:-:S03]  /*6f40*/  IMAD.WIDE R200, R14, 0x2, R246 ;  /* 0x000000020ec87825 */ /* 0x002fc600078e02f6 */
[----:B------:R-:W3:Y:S01]  /*6f50*/  LDL.64 R246, [R1+0x40] ;  /* 0x0000400001f67983 */ /* 0x000ee20000100a00 */
[----:B----4-:R-:W-:-:S03]  /*6f60*/  IMAD.WIDE R202, R14, 0x2, R214 ;  /* 0x000000020eca7825 */ /* 0x010fc600078e02d6 */
[----:B------:R1:W4:Y:S01]  /*6f70*/  LDG.E.U16 R214, desc[UR60][R200.64] ;  /* 0x0000003cc8d67981 */ /* 0x000322000c1e1500 */
[----:B0-----:R-:W-:-:S03]  /*6f80*/  IMAD.WIDE R198, R14, 0x2, R242 ;  /* 0x000000020ec67825 */ /* 0x001fc600078e02f2 */
[----:B------:R-:W4:Y:S04]  /*6f90*/  LDG.E.U16 R215, desc[UR60][R202.64] ;  /* 0x0000003ccad77981 */ /* 0x000f28000c1e1500 */
[----:B------:R0:W4:Y:S01]  /*6fa0*/  LDG.E.U16 R218, desc[UR60][R198.64] ;  /* 0x0000003cc6da7981 */ /* 0x000122000c1e1500 */
[----:B-1----:R-:W-:-:S03]  /*6fb0*/  IMAD.WIDE R200, R14, 0x2, R238 ;  /* 0x000000020ec87825 */ /* 0x002fc600078e02ee */
[----:B------:R-:W3:Y:S01]  /*6fc0*/  LDL.64 R238, [R1+0x60] ;  /* 0x0000600001ee7983 */ /* 0x000ee20000100a00 */
[----:B------:R-:W-:Y:S03]  /*6fd0*/  HGMMA.64x32x16.F32 R152, gdesc[UR48].tnspA, R152 ;  /* 0x20600000309879f0 */ /* 0x000fe60008700898 */
[----:B------:R1:W4:Y:S01]  /*6fe0*/  LDG.E.U16 R220, desc[UR60][R200.64] ;  /* 0x0000003cc8dc7981 */ /* 0x000322000c1e1500 */
[----:B0-----:R-:W-:-:S03]  /*6ff0*/  IMAD.WIDE R198, R14, 0x2, R234 ;  /* 0x000000020ec67825 */ /* 0x001fc600078e02ea */
[----:B------:R-:W4:Y:S04]  /*7000*/  LDL.64 R242, [R1+0x30] ;  /* 0x0000300001f27983 */ /* 0x000f280000100a00 */
[----:B------:R-:W4:Y:S01]  /*7010*/  LDL.64 R248, [R1] ;  /* 0x0000000001f87983 */ /* 0x000f220000100a00 */
[C---:B-1----:R-:W-:Y:S01]  /*7020*/  IMAD.WIDE R200, R14.reuse, 0x2, R230 ;  /* 0x000000020ec87825 */ /* 0x042fe200078e02e6 */
[----:B------:R-:W-:Y:S03]  /*7030*/  HGMMA.64x32x16.F32 R152, gdesc[UR52].tnspA, R152, gsb0 ;  /* 0x20600000349879f0 */ /* 0x000fe60008000898 */
[C---:B--2---:R-:W-:Y:S02]  /*7040*/  IMAD.WIDE R202, R14.reuse, 0x2, R222 ;  /* 0x000000020eca7825 */ /* 0x044fe400078e02de */
[----:B------:R0:W2:Y:S04]  /*7050*/  LDG.E.U16 R223, desc[UR60][R198.64] ;  /* 0x0000003cc6df7981 */ /* 0x0000a8000c1e1500 */
[----:B------:R-:W2:Y:S01]  /*7060*/  LDG.E.U16 R222, desc[UR60][R202.64] ;  /* 0x0000003ccade7981 */ /* 0x000ea2000c1e1500 */
[----:B0-----:R-:W-:-:S05]  /*7070*/  IMAD.WIDE R198, R14, 0x2, R244 ;  /* 0x000000020ec67825 */ /* 0x001fca00078e02f4 */
[----:B------:R0:W2:Y:S04]  /*7080*/  LDG.E.U16 R230, desc[UR60][R198.64] ;  /* 0x0000003cc6e67981 */ /* 0x0000a8000c1e1500 */
[----:B------:R-:W0:Y:S02]  /*7090*/  LDL.64 R198, [R1+0x80] ;  /* 0x0000800001c67983 */ /* 0x000e240000100a00 */
[----:B0-----:R-:W-:-:S05]  /*70a0*/  IMAD.WIDE R198, R14, 0x2, R198 ;  /* 0x000000020ec67825 */ /* 0x001fca00078e02c6 */
[----:B------:R-:W2:Y:S04]  /*70b0*/  LDG.E.U16 R235, desc[UR60][R198.64] ;  /* 0x0000003cc6eb7981 */ /* 0x000ea8000c1e1500 */
[----:B------:R-:W2:Y:S01]  /*70c0*/  LDL.64 R198, [R1+0x50] ;  /* 0x0000500001c67983 */ /* 0x000ea20000100a00 */
[----:B-----5:R-:W-:-:S03]  /*70d0*/  IMAD.WIDE R202, R14, 0x2, R226 ;  /* 0x000000020eca7825 */ /* 0x020fc600078e02e2 */
[----:B------:R0:W5:Y:S04]  /*70e0*/  LDG.E.U16 R226, desc[UR60][R200.64] ;  /* 0x0000003cc8e27981 */ /* 0x000168000c1e1500 */
[----:B------:R1:W5:Y:S01]  /*70f0*/  LDG.E.U16 R227, desc[UR60][R202.64] ;  /* 0x0000003ccae37981 */ /* 0x000362000c1e1500 */
[----:B0-----:R-:W-:-:S04]  /*7100*/  IMAD.WIDE R200, R14, 0x2, R236 ;  /* 0x000000020ec87825 */ /* 0x001fc800078e02ec */
[C---:B-1----:R-:W-:Y:S01]  /*7110*/  IMAD.WIDE R202, R14.reuse, 0x2, R228 ;  /* 0x000000020eca7825 */ /* 0x042fe200078e02e4 */
[----:B------:R-:W5:Y:S04]  /*7120*/  LDG.E.U16 R231, desc[UR60][R200.64] ;  /* 0x0000003cc8e77981 */ /* 0x000f68000c1e1500 */
[----:B------:R3:W5:Y:S04]  /*7130*/  LDG.E.U16 R234, desc[UR60][R202.64] ;  /* 0x0000003ccaea7981 */ /* 0x000768000c1e1500 */
[----:B------:R-:W5:Y:S01]  /*7140*/  LDL.64 R200, [R1+0x70] ;  /* 0x0000700001c87983 */ /* 0x000f620000100a00 */
[----:B---3--:R-:W-:-:S05]  /*7150*/  IMAD.WIDE R202, R14, 0x2, R238 ;  /* 0x000000020eca7825 */ /* 0x008fca00078e02ee */
[----:B------:R4:W3:Y:S02]  /*7160*/  LDG.E.U16 R239, desc[UR60][R202.64] ;  /* 0x0000003ccaef7981 */ /* 0x0008e4000c1e1500 */
[----:B----4-:R-:W-:-:S04]  /*7170*/  IMAD.WIDE R202, R14, 0x2, R242 ;  /* 0x000000020eca7825 */ /* 0x010fc800078e02f2 */
[----:B--2---:R-:W-:-:S05]  /*7180*/  IMAD.WIDE R198, R14, 0x2, R198 ;  /* 0x000000020ec67825 */ /* 0x004fca00078e02c6 */
[----:B------:R-:W2:Y:S04]  /*7190*/  LDG.E.U16 R242, desc[UR60][R198.64] ;  /* 0x0000003cc6f27981 */ /* 0x000ea8000c1e1500 */
[----:B------:R-:W4:Y:S01]  /*71a0*/  LDL.64 R198, [R1+0x20] ;  /* 0x0000200001c67983 */ /* 0x000f220000100a00 */
[----:B-----5:R-:W-:-:S05]  /*71b0*/  IMAD.WIDE R200, R14, 0x2, R200 ;  /* 0x000000020ec87825 */ /* 0x020fca00078e02c8 */
[----:B------:R0:W5:Y:S02]  /*71c0*/  LDG.E.U16 R238, desc[UR60][R200.64] ;  /* 0x0000003cc8ee7981 */ /* 0x000164000c1e1500 */
[C---:B0-----:R-:W-:Y:S02]  /*71d0*/  IMAD.WIDE R200, R14.reuse, 0x2, R246 ;  /* 0x000000020ec87825 */ /* 0x041fe400078e02f6 */
[----:B------:R-:W2:Y:S04]  /*71e0*/  LDG.E.U16 R246, desc[UR60][R202.64] ;  /* 0x0000003ccaf67981 */ /* 0x000ea8000c1e1500 */
[----:B------:R0:W2:Y:S02]  /*71f0*/  LDG.E.U16 R243, desc[UR60][R200.64] ;  /* 0x0000003cc8f37981 */ /* 0x0000a4000c1e1500 */
[----:B0-----:R-:W-:-:S02]  /*7200*/  IMAD.WIDE R200, R14, 0x2, R250 ;  /* 0x000000020ec87825 */ /* 0x001fc400078e02fa */
[----:B------:R-:W0:Y:S02]  /*7210*/  LDC R250, c[0x0][0x238] ;  /* 0x00008e00fffa7b82 */ /* 0x000e240000000800 */
[----:B------:R-:W-:Y:S02]  /*7220*/  IMAD.WIDE R202, R14, 0x2, R248 ;  /* 0x000000020eca7825 */ /* 0x000fe400078e02f8 */
[----:B------:R1:W2:Y:S01]  /*7230*/  LDG.E.U16 R248, desc[UR60][R200.64] ;  /* 0x0000003cc8f87981 */ /* 0x0002a2000c1e1500 */
[----:B------:R-:W-:-:S03]  /*7240*/  WARPGROUP.DEPBAR.LE gsb0, 0x0 ;  /* 0x00008000000079c5 */ /* 0x000fc60000010000 */
[----:B------:R-:W2:Y:S01]  /*7250*/  LDG.E.U16 R202, desc[UR60][R202.64] ;  /* 0x0000003ccaca7981 */ /* 0x000ea2000c1e1500 */
[----:B-1----:R-:W-:-:S06]  /*7260*/  IMAD.WIDE R200, R14, 0x2, R232 ;  /* 0x000000020ec87825 */ /* 0x002fcc00078e02e8 */
[----:B------:R-:W2:Y:S01]  /*7270*/  LDG.E.U16 R200, desc[UR60][R200.64] ;  /* 0x0000003cc8c87981 */ /* 0x000ea2000c1e1500 */
[----:B0-----:R-:W-:Y:S01]  /*7280*/  FMUL R159, R159, R250 ;  /* 0x000000fa9f9f7220 */ /* 0x001fe20000400000 */
[----:B----4-:R-:W-:-:S05]  /*7290*/  IMAD.WIDE R198, R14, 0x2, R198 ;  /* 0x000000020ec67825 */ /* 0x010fca00078e02c6 */
[----:B------:R0:W4:Y:S02]  /*72a0*/  LDG.E.U16 R247, desc[UR60][R198.64] ;  /* 0x0000003cc6f77981 */ /* 0x000124000c1e1500 */
[----:B0-----:R-:W-:-:S06]  /*72b0*/  IMAD.WIDE R198, R14, 0x2, R240 ;  /* 0x000000020ec67825 */ /* 0x001fcc00078e02f0 */
[----:B------:R0:W4:Y:S02]  /*72c0*/  LDG.E.U16 R198, desc[UR60][R198.64] ;  /* 0x0000003cc6c67981 */ /* 0x000124000c1e1500 */
[----:B0-----:R-:W-:-:S04]  /*72d0*/  IADD3 R199, P5, R179, 0x10, RZ ;  /* 0x00000010b3c77810 */ /* 0x001fc80007fbe0ff */
[C---:B------:R-:W-:Y:S02]  /*72e0*/  ISETP.GT.U32.AND P2, PT, R199.reuse, R17, PT ;  /* 0x00000011c700720c */ /* 0x040fe40003f44070 */
[----:B------:R-:W-:Y:S01]  /*72f0*/  ISETP.GT.U32.AND P6, PT, R199, R221, PT ;  /* 0x000000ddc700720c */ /* 0x000fe20003fc4070 */
[----:B------:R-:W-:-:S04]  /*7300*/  IMAD.X R199, RZ, RZ, R4, P1 ;  /* 0x000000ffffc77224 */ /* 0x000fc800008e0604 */
[--C-:B------:R-:W-:Y:S01]  /*7310*/  IMAD.X R249, RZ, RZ, R199.reuse, P4 ;  /* 0x000000fffff97224 */ /* 0x100fe200020e06c7 */
[C---:B------:R-:W-:Y:S01]  /*7320*/  IADD3 R201, P1, R179.reuse, 0x11, RZ ;  /* 0x00000011b3c97810 */ /* 0x040fe20007f3e0ff */
[--C-:B------:R-:W-:Y:S01]  /*7330*/  IMAD.X R250, RZ, RZ, R199.reuse, P5 ;  /* 0x000000fffffa7224 */ /* 0x100fe200028e06c7 */
[----:B------:R-:W-:Y:S02]  /*7340*/  IADD3 R251, P5, R179, 0x18, RZ ;  /* 0x00000018b3fb7810 */ /* 0x000fe40007fbe0ff */
[----:B------:R-:W-:Y:S01]  /*7350*/  ISETP.GT.U32.AND.EX P0, PT, R249, RZ, PT, P0 ;  /* 0x000000fff900720c */ /* 0x000fe20003f04100 */
[--C-:B------:R-:W-:Y:S01]  /*7360*/  IMAD.X R203, RZ, RZ, R199.reuse, P1 ;  /* 0x000000ffffcb7224 */ /* 0x100fe200008e06c7 */
[----:B------:R-:W-:Y:S02]  /*7370*/  ISETP.GT.U32.AND P4, PT, R201, R17, PT ;  /* 0x00000011c900720c */ /* 0x000fe40003f84070 */
[----:B------:R-:W-:Y:S02]  /*7380*/  FSEL R159, R159, -INF , !P0 ;  /* 0xff8000009f9f7808 */ /* 0x000fe40004000000 */
[----:B------:R-:W-:Y:S01]  /*7390*/  ISETP.GT.U32.AND P0, PT, R201, R221, PT ;  /* 0x000000ddc900720c */ /* 0x000fe20003f04070 */
[----:B------:R-:W-:Y:S01]  /*73a0*/  IMAD.X R201, RZ, RZ, R199, P5 ;  /* 0x000000ffffc97224 */ /* 0x000fe200028e06c7 */
[----:B------:R-:W-:-:S02]  /*73b0*/  ISETP.GT.U32.AND P1, PT, R251, R17, PT ;  /* 0x00000011fb00720c */ /* 0x000fc40003f24070 */
[----:B------:R-:W-:Y:S02]  /*73c0*/  ISETP.GT.U32.AND P5, PT, R251, R221, PT ;  /* 0x000000ddfb00720c */ /* 0x000fe40003fa4070 */
[----:B------:R-:W0:Y:S01]  /*73d0*/  LDC R251, c[0x0][0x238] ;  /* 0x00008e00fffb7b82 */ /* 0x000e220000000800 */
[C---:B------:R-:W-:Y:S02]  /*73e0*/  ISETP.GT.U32.AND.EX P6, PT, R250.reuse, RZ, PT, P6 ;  /* 0x000000fffa00720c */ /* 0x040fe40003fc4160 */
[----:B------:R-:W-:Y:S02]  /*73f0*/  ISETP.GT.U32.AND.EX P3, PT, R249, RZ, PT, P3 ;  /* 0x000000fff900720c */ /* 0x000fe40003f64130 */
[----:B------:R-:W-:Y:S02]  /*7400*/  ISETP.GT.U32.AND.EX P2, PT, R250, RZ, PT, P2 ;  /* 0x000000fffa00720c */ /* 0x000fe40003f44120 */
[----:B------:R-:W-:Y:S02]  /*7410*/  ISETP.GT.U32.AND.EX P0, PT, R203, RZ, PT, P0 ;  /* 0x000000ffcb00720c */ /* 0x000fe40003f04100 */
[----:B------:R-:W-:Y:S01]  /*7420*/  ISETP.GT.U32.AND.EX P5, PT, R201, RZ, PT, P5 ;  /* 0x000000ffc900720c */ /* 0x000fe20003fa4150 */
[-C--:B0-----:R-:W-:Y:S01]  /*7430*/  FMUL R162, R162, R251.reuse ;  /* 0x000000fba2a27220 */ /* 0x081fe20000400000 */
[-C--:B------:R-:W-:Y:S01]  /*7440*/  FMUL R249, R163, R251.reuse ;  /* 0x000000fba3f97220 */ /* 0x080fe20000400000 */
[----:B------:R-:W-:-:S03]  /*7450*/  FMUL R163, R166, R251 ;  /* 0x000000fba6a37220 */ /* 0x000fc60000400000 */
[----:B------:R-:W-:Y:S02]  /*7460*/  FSEL R162, R162, -INF , !P6 ;  /* 0xff800000a2a27808 */ /* 0x000fe40007000000 */
[----:B------:R-:W-:Y:S02]  /*7470*/  IADD3 R250, P6, R179, 0x8, RZ ;  /* 0x00000008b3fa7810 */ /* 0x000fe40007fde0ff */
[----:B------:R-:W-:Y:S02]  /*7480*/  FSEL R166, R249, -INF , !P0 ;  /* 0xff800000f9a67808 */ /* 0x000fe40004000000 */
[----:B------:R-:W-:Y:S01]  /*7490*/  FSEL R163, R163, -INF , !P5 ;  /* 0xff800000a3a37808 */ /* 0x000fe20006800000 */
[----:B------:R-:W-:Y:S01]  /*74a0*/  IMAD.X R249, RZ, RZ, R199, P6 ;  /* 0x000000fffff97224 */ /* 0x000fe200030e06c7 */
[C---:B------:R-:W-:Y:S02]  /*74b0*/  ISETP.GT.U32.AND P5, PT, R179.reuse, R17, PT ;  /* 0x00000011b300720c */ /* 0x040fe40003fa4070 */
[----:B------:R-:W-:Y:S01]  /*74c0*/  ISETP.GT.U32.AND P6, PT, R179, R221, PT ;  /* 0x000000ddb300720c */ /* 0x000fe20003fc4070 */
[----:B------:R-:W-:Y:S01]  /*74d0*/  FMUL R152, R152, R251 ;  /* 0x000000fb98987220 */ /* 0x000fe20000400000 */
[----:B------:R-:W-:Y:S01]  /*74e0*/  ISETP.GT.U32.AND P0, PT, R250, R17, PT ;  /* 0x00000011fa00720c */ /* 0x000fe20003f04070 */
[-C--:B------:R-:W-:Y:S01]  /*74f0*/  FMUL R158, R158, R251.reuse ;  /* 0x000000fb9e9e7220 */ /* 0x080fe20000400000 */
[C---:B------:R-:W-:Y:S01]  /*7500*/  ISETP.GT.U32.AND.EX P5, PT, R199.reuse, RZ, PT, P5 ;  /* 0x000000ffc700720c */ /* 0x040fe20003fa4150 */
[----:B------:R-:W-:Y:S01]  /*7510*/  FMUL R250, R154, R251 ;  /* 0x000000fb9afa7220 */ /* 0x000fe20000400000 */
[----:B------:R-:W-:-:S02]  /*7520*/  ISETP.GT.U32.AND.EX P6, PT, R199, RZ, PT, P6 ;  /* 0x000000ffc700720c */ /* 0x000fc40003fc4160 */
[----:B------:R-:W-:Y:S02]  /*7530*/  FSEL R152, R152, -INF , !P5 ;  /* 0xff80000098987808 */ /* 0x000fe40006800000 */
[----:B------:R-:W-:Y:S02]  /*7540*/  FSEL R158, R158, -INF , !P5 ;  /* 0xff8000009e9e7808 */ /* 0x000fe40006800000 */
[C---:B------:R-:W-:Y:S02]  /*7550*/  ISETP.GE.U32.AND P5, PT, R179.reuse, R221, PT ;  /* 0x000000ddb300720c */ /* 0x040fe40003fa6070 */
[----:B------:R-:W-:Y:S02]  /*7560*/  FSEL R250, R250, -INF , !P6 ;  /* 0xff800000fafa7808 */ /* 0x000fe40007000000 */
[----:B------:R-:W-:Y:S01]  /*7570*/  IADD3 R154, P6, R179, 0x19, RZ ;  /* 0x00000019b39a7810 */ /* 0x000fe20007fde0ff */
[----:B------:R-:W-:Y:S01]  /*7580*/  FMUL R251, R155, R251 ;  /* 0x000000fb9bfb7220 */ /* 0x000fe20000400000 */
[----:B------:R-:W-:-:S03]  /*7590*/  ISETP.GE.U32.AND.EX P5, PT, R199, RZ, PT, P5 ;  /* 0x000000ffc700720c */ /* 0x000fc60003fa6150 */
[----:B------:R-:W-:Y:S01]  /*75a0*/  IMAD.X R155, RZ, RZ, R199, P6 ;  /* 0x000000ffff9b7224 */ /* 0x000fe200030e06c7 */
[----:B------:R-:W-:Y:S02]  /*75b0*/  ISETP.GE.U32.AND P6, PT, R179, R17, PT ;  /* 0x00000011b300720c */ /* 0x000fe40003fc6070 */
[----:B------:R-:W-:Y:S02]  /*75c0*/  FSEL R179, R251, -INF , !P5 ;  /* 0xff800000fbb37808 */ /* 0x000fe40006800000 */
[----:B------:R-:W0:Y:S01]  /*75d0*/  LDC R251, c[0x0][0x238] ;  /* 0x00008e00fffb7b82 */ /* 0x000e220000000800 */
[----:B------:R-:W-:Y:S02]  /*75e0*/  ISETP.GT.U32.AND P5, PT, R154, R221, PT ;  /* 0x000000dd9a00720c */ /* 0x000fe40003fa4070 */
[----:B------:R-:W-:Y:S01]  /*75f0*/  ISETP.GE.U32.AND.EX P6, PT, R199, RZ, PT, P6 ;  /* 0x000000ffc700720c */ /* 0x000fe20003fc6160 */
[----:B------:R-:W4:Y:S01]  /*7600*/  LDL.LU R221, [R1+0x3dc] ;  /* 0x0003dc0001dd7983 */ /* 0x000f220000300800 */
[----:B------:R-:W-:Y:S01]  /*7610*/  ISETP.GT.U32.AND.EX P5, PT, R155, RZ, PT, P5 ;  /* 0x000000ff9b00720c */ /* 0x000fe20003fa4150 */
[----:B0-----:R-:W-:-:S05]  /*7620*/  FMUL R167, R167, R251 ;  /* 0x000000fba7a77220 */ /* 0x001fca0000400000 */
[----:B------:R-:W-:Y:S02]  /*7630*/  FSEL R199, R167, -INF , !P5 ;  /* 0xff800000a7c77808 */ /* 0x000fe40006800000 */
[----:B------:R-:W-:-:S04]  /*7640*/  ISETP.GT.U32.AND P5, PT, R154, R17, PT ;  /* 0x000000119a00720c */ /* 0x000fc80003fa4070 */
[----:B------:R-:W-:Y:S01]  /*7650*/  ISETP.GT.U32.AND.EX P5, PT, R155, RZ, PT, P5 ;  /* 0x000000ff9b00720c */ /* 0x000fe20003fa4150 */
[----:B------:R-:W-:-:S05]  /*7660*/  IMAD.WIDE R154, R14, 0x2, R224 ;  /* 0x000000020e9a7825 */ /* 0x000fca00078e02e0 */
[----:B------:R0:W4:Y:S01]  /*7670*/  LDG.E.U16 R167, desc[UR60][R154.64] ;  /* 0x0000003c9aa77981 */ /* 0x000122000c1e1500 */
[----:B------:R-:W-:Y:S02]  /*7680*/  ISETP.GT.U32.AND.EX P1, PT, R201, RZ, PT, P1 ;  /* 0x000000ffc900720c */ /* 0x000fe40003f24110 */
[----:B------:R-:W-:Y:S01]  /*7690*/  FMNMX R201, R250, R179, !PT ;  /* 0x000000b3fac97209 */ /* 0x000fe20007800000 */
[----:B------:R-:W-:Y:S03]  /*76a0*/  BAR.SYNC.DEFER_BLOCKING 0x0 ;  /* 0x0000000000007b1d */ /* 0x000fe60000010000 */
[----:B------:R-:W-:-:S04]  /*76b0*/  FMNMX R201, R158, R201, !PT ;  /* 0x000000c99ec97209 */ /* 0x000fc80007800000 */
[----:B------:R-:W-:-:S04]  /*76c0*/  FMNMX R201, R159, R201, !PT ;  /* 0x000000c99fc97209 */ /* 0x000fc80007800000 */
[----:B------:R-:W-:-:S04]  /*76d0*/  FMNMX R201, R162, R201, !PT ;  /* 0x000000c9a2c97209 */ /* 0x000fc80007800000 */
[----:B------:R-:W-:-:S04]  /*76e0*/  FMNMX R201, R166, R201, !PT ;  /* 0x000000c9a6c97209 */ /* 0x000fc80007800000 */
[----:B------:R-:W-:-:S04]  /*76f0*/  FMNMX R201, R163, R201, !PT ;  /* 0x000000c9a3c97209 */ /* 0x000fc80007800000 */
[----:B------:R-:W-:-:S05]  /*7700*/  FMNMX R201, R199, R201, !PT ;  /* 0x000000c9c7c97209 */ /* 0x000fca0007800000 */
[----:B0-----:R-:W0:Y:S01]  /*7710*/  SHFL.BFLY PT, R154, R201, 0x2, 0x1f ;  /* 0x0c401f00c99a7f89 */ /* 0x001e2200000e0000 */
[----:B------:R-:W-:-:S03]  /*7720*/  FMUL R153, R153, R251 ;  /* 0x000000fb99997220 */ /* 0x000fc60000400000 */
[----:B------:R-:W-:Y:S04]  /*7730*/  STS.U16 [R0+0x8800], R186 ;  /* 0x008800ba00007388 */ /* 0x000fe80000000400 */
[----:B------:R1:W-:Y:S01]  /*7740*/  STS.U16 [R0+0x9a00], R187 ;  /* 0x009a00bb00007388 */ /* 0x0003e20000000400 */
[-C--:B------:R-:W-:Y:S01]  /*7750*/  FMUL R156, R156, R251.reuse ;  /* 0x000000fb9c9c7220 */ /* 0x080fe20000400000 */
[----:B------:R-:W-:Y:S02]  /*7760*/  ISETP.GT.U32.AND.EX P0, PT, R249, RZ, PT, P0 ;  /* 0x000000fff900720c */ /* 0x000fe40003f04100 */
[----:B------:R-:W-:Y:S01]  /*7770*/  FSEL R153, R153, -INF , !P6 ;  /* 0xff80000099997808 */ /* 0x000fe20007000000 */
[----:B-1----:R-:W4:Y:S01]  /*7780*/  LDL.64 R186, [R1+0x3c0] ;  /* 0x0003c00001ba7983 */ /* 0x002f220000100a00 */
[----:B------:R-:W-:Y:S01]  /*7790*/  FMUL R157, R157, R251 ;  /* 0x000000fb9d9d7220 */ /* 0x000fe20000400000 */
[----:B------:R-:W-:-:S02]  /*77a0*/  FSEL R156, R156, -INF , !P0 ;  /* 0xff8000009c9c7808 */ /* 0x000fc40004000000 */
[----:B------:R1:W-:Y:S01]  /*77b0*/  STS.U16 [R0+0x9800], R23 ;  /* 0x0098001700007388 */ /* 0x0003e20000000400 */
[----:B0-----:R-:W-:Y:S01]  /*77c0*/  FMNMX R154, R201, R154, !PT ;  /* 0x0000009ac99a7209 */ /* 0x001fe20007800000 */
[----:B------:R-:W-:Y:S02]  /*77d0*/  FMUL R160, R160, R251 ;  /* 0x000000fba0a07220 */ /* 0x000fe40000400000 */
[----:B------:R-:W-:Y:S01]  /*77e0*/  STS.U16 [R0+0x9400], R21 ;  /* 0x0094001500007388 */ /* 0x000fe20000000400 */
[----:B------:R-:W-:Y:S02]  /*77f0*/  FSEL R157, R157, -INF , !P3 ;  /* 0xff8000009d9d7808 */ /* 0x000fe40005800000 */
[----:B-1----:R-:W-:Y:S01]  /*7800*/  FMNMX R23, R152, R153, !PT ;  /* 0x0000009998177209 */ /* 0x002fe20007800000 */
[----:B------:R-:W0:Y:S03]  /*7810*/  SHFL.BFLY PT, R21, R154, 0x1, 0x1f ;  /* 0x0c201f009a157f89 */ /* 0x000e2600000e0000 */
[----:B------:R-:W-:Y:S01]  /*7820*/  FMNMX R23, R156, R23, !PT ;  /* 0x000000179c177209 */ /* 0x000fe20007800000 */
[----:B------:R-:W-:Y:S01]  /*7830*/  FMUL R161, R161, R251 ;  /* 0x000000fba1a17220 */ /* 0x000fe20000400000 */
[----:B------:R-:W-:-:S02]  /*7840*/  ISETP.GT.U32.AND.EX P4, PT, R203, RZ, PT, P4 ;  /* 0x000000ffcb00720c */ /* 0x000fc40003f84140 */
[----:B------:R-:W-:Y:S02]  /*7850*/  FSEL R160, R160, -INF , !P2 ;  /* 0xff800000a0a07808 */ /* 0x000fe40005000000 */
[----:B------:R-:W-:Y:S01]  /*7860*/  FMNMX R23, R157, R23, !PT ;  /* 0x000000179d177209 */ /* 0x000fe20007800000 */
[----:B------:R-:W-:Y:S01]  /*7870*/  FMUL R164, R164, R251 ;  /* 0x000000fba4a47220 */ /* 0x000fe20000400000 */
[----:B------:R-:W-:Y:S02]  /*7880*/  FSEL R161, R161, -INF , !P4 ;  /* 0xff800000a1a17808 */ /* 0x000fe40006000000 */
[----:B------:R-:W-:Y:S01]  /*7890*/  FMNMX R23, R160, R23, !PT ;  /* 0x00000017a0177209 */ /* 0x000fe20007800000 */
[----:B------:R-:W-:Y:S01]  /*78a0*/  FMUL R165, R165, R251 ;  /* 0x000000fba5a57220 */ /* 0x000fe20000400000 */
[----:B------:R-:W-:Y:S02]  /*78b0*/  FSEL R164, R164, -INF , !P1 ;  /* 0xff800000a4a47808 */ /* 0x000fe40004800000 */
[----:B------:R-:W-:-:S02]  /*78c0*/  FMNMX R23, R161, R23, !PT ;  /* 0x00000017a1177209 */ /* 0x000fc40007800000 */
[----:B------:R-:W-:Y:S02]  /*78d0*/  FSEL R165, R165, -INF , !P5 ;  /* 0xff800000a5a57808 */ /* 0x000fe40006800000 */
[----:B------:R-:W-:Y:S01]  /*78e0*/  FMNMX R23, R164, R23, !PT ;  /* 0x00000017a4177209 */ /* 0x000fe20007800000 */
[----:B------:R0:W-:Y:S03]  /*78f0*/  STS.U16 [R0+0x9e00], R20 ;  /* 0x009e001400007388 */ /* 0x0001e60000000400 */
[----:B------:R-:W-:Y:S02]  /*7900*/  FMNMX R23, R165, R23, !PT ;  /* 0x00000017a5177209 */ /* 0x000fe40007800000 */
[----:B0-----:R-:W-:-:S03]  /*7910*/  FMNMX R20, R154, R21, !PT ;  /* 0x000000159a147209 */ /* 0x001fc60007800000 */
[----:B------:R-:W0:Y:S02]  /*7920*/  SHFL.BFLY PT, R21, R23, 0x2, 0x1f ;  /* 0x0c401f0017157f89 */ /* 0x000e2400000e0000 */
[----:B0-----:R-:W-:-:S05]  /*7930*/  FMNMX R154, R23, R21, !PT ;  /* 0x00000015179a7209 */ /* 0x001fca0007800000 */
[----:B------:R-:W0:Y:S01]  /*7940*/  SHFL.BFLY PT, R155, R154, 0x1, 0x1f ;  /* 0x0c201f009a9b7f89 */ /* 0x000e2200000e0000 */
[----:B------:R-:W-:-:S03]  /*7950*/  FMNMX R20, R20, R5, !PT ;  /* 0x0000000514147209 */ /* 0x000fc60007800000 */
[----:B------:R-:W-:Y:S04]  /*7960*/  STS.U16 [R0+0x8000], R213 ;  /* 0x008000d500007388 */ /* 0x000fe80000000400 */
[----:B------:R-:W-:Y:S04]  /*7970*/  STS.U16 [R0+0x8200], R207 ;  /* 0x008200cf00007388 */ /* 0x000fe80000000400 */
[----:B------:R-:W-:Y:S04]  /*7980*/  STS.U16 [R0+0x8400], R188 ;  /* 0x008400bc00007388 */ /* 0x000fe80000000400 */
[----:B------:R1:W-:Y:S04]  /*7990*/  STS.U16 [R0+0x8600], R172 ;  /* 0x008600ac00007388 */ /* 0x0003e80000000400 */
[----:B------:R-:W-:Y:S01]  /*79a0*/  STS.U16 [R0+0x8a00], R178 ;  /* 0x008a00b200007388 */ /* 0x000fe20000000400 */
[----:B0-----:R-:W-:Y:S01]  /*79b0*/  FMNMX R155, R154, R155, !PT ;  /* 0x0000009b9a9b7209 */ /* 0x001fe20007800000 */
[----:B------:R-:W-:-:S02]  /*79c0*/  FADD R154, -R20, R5 ;  /* 0x00000005149a7221 */ /* 0x000fc40000000100 */
[----:B------:R-:W-:Y:S01]  /*79d0*/  STS.U16 [R0+0x8c00], R173 ;  /* 0x008c00ad00007388 */ /* 0x000fe20000000400 */
[----:B------:R-:W-:-:S03]  /*79e0*/  FMNMX R5, R155, R183, !PT ;  /* 0x000000b79b057209 */ /* 0x000fc60007800000 */
        /* <DEDUP_REMOVED lines=42> */
[----:B-----5:R-:W-:Y:S04]  /*7c90*/  STS.U16 [R2+0xab00], R238 ;  /* 0x00ab00ee02007388 */ /* 0x020fe80000000400 */
[----:B---3--:R-:W-:Y:S04]  /*7ca0*/  STS.U16 [R2+0xad00], R239 ;  /* 0x00ad00ef02007388 */ /* 0x008fe80000000400 */
[----:B--2---:R-:W-:Y:S04]  /*7cb0*/  STS.U16 [R2+0xaf00], R242 ;  /* 0x00af00f202007388 */ /* 0x004fe80000000400 */
[----:B------:R-:W-:Y:S04]  /*7cc0*/  STS.U16 [R2+0xb100], R243 ;  /* 0x00b100f302007388 */ /* 0x000fe80000000400 */
[----:B------:R-:W-:Y:S04]  /*7cd0*/  STS.U16 [R2+0xb300], R246 ;  /* 0x00b300f602007388 */ /* 0x000fe80000000400 */
[----:B----4-:R-:W-:Y:S04]  /*7ce0*/  STS.U16 [R2+0xb500], R247 ;  /* 0x00b500f702007388 */ /* 0x010fe80000000400 */
[----:B------:R-:W-:Y:S04]  /*7cf0*/  STS.U16 [R2+0xb700], R248 ;  /* 0x00b700f802007388 */ /* 0x000fe80000000400 */
[----:B------:R-:W-:Y:S04]  /*7d00*/  STS.U16 [R2+0xb900], R202 ;  /* 0x00b900ca02007388 */ /* 0x000fe80000000400 */
[----:B------:R-:W-:Y:S04]  /*7d10*/  STS.U16 [R2+0xbb00], R198 ;  /* 0x00bb00c602007388 */ /* 0x000fe80000000400 */
[----:B------:R-:W-:Y:S04]  /*7d20*/  STS.U16 [R2+0xbd00], R200 ;  /* 0x00bd00c802007388 */ /* 0x000fe80000000400 */
[----:B------:R-:W-:Y:S01]  /*7d30*/  STS.U16 [R2+0xbf00], R167 ;  /* 0x00bf00a702007388 */ /* 0x000fe20000000400 */
[--C-:B------:R-:W-:Y:S01]  /*7d40*/  FADD R152, R152, -R5.reuse ;  /* 0x8000000598987221 */ /* 0x100fe20000000000 */
[----:B------:R2:W-:Y:S06]  /*7d50*/  MEMBAR.ALL.CTA ;  /* 0x0000000000007992 */ /* 0x0005ec0000008000 */
[----:B--2---:R-:W2:Y:S01]  /*7d60*/  FENCE.VIEW.ASYNC.S ;  /* 0x00000000000073c6 */ /* 0x004ea20000000000 */
[----:B------:R-:W-:Y:S01]  /*7d70*/  FMUL R152, R152, 1.4426950216293334961 ;  /* 0x3fb8aa3b98987820 */ /* 0x000fe20000400000 */
[--C-:B------:R-:W-:Y:S01]  /*7d80*/  FADD R162, R162, -R20.reuse ;  /* 0x80000014a2a27221 */ /* 0x100fe20000000000 */
[--C-:B------:R-:W-:Y:S01]  /*7d90*/  FADD R161, R161, -R5.reuse ;  /* 0x80000005a1a17221 */ /* 0x100fe20000000000 */
[--C-:B------:R-:W-:Y:S01]  /*7da0*/  FADD R166, R166, -R20.reuse ;  /* 0x80000014a6a67221 */ /* 0x100fe20000000000 */
[----:B-1----:R1:W-:Y:S01]  /*7db0*/  MUFU.EX2 R172, R152 ;  /* 0x0000009800ac7308 */ /* 0x0023e20000000800 */
[--C-:B------:R-:W-:Y:S01]  /*7dc0*/  FADD R164, R164, -R5.reuse ;  /* 0x80000005a4a47221 */ /* 0x100fe20000000000 */
[--C-:B------:R-:W-:Y:S01]  /*7dd0*/  FADD R250, R250, -R20.reuse ;  /* 0x80000014fafa7221 */ /* 0x100fe20000000000 */
[--C-:B------:R-:W-:Y:S01]  /*7de0*/  FADD R179, R179, -R20.reuse ;  /* 0x80000014b3b37221 */ /* 0x100fe20000000000 */
[--C-:B------:R-:W-:Y:S01]  /*7df0*/  FADD R158, R158, -R20.reuse ;  /* 0x800000149e9e7221 */ /* 0x100fe20000000000 */
[--C-:B------:R-:W-:Y:S01]  /*7e00*/  FADD R21, R159, -R20.reuse ;  /* 0x800000149f157221 */ /* 0x100fe20000000000 */
[--C-:B------:R-:W-:Y:S01]  /*7e10*/  FADD R163, R163, -R20.reuse ;  /* 0x80000014a3a37221 */ /* 0x100fe20000000000 */
[----:B------:R-:W-:Y:S01]  /*7e20*/  FADD R199, R199, -R20 ;  /* 0x80000014c7c77221 */ /* 0x000fe20000000000 */
[--C-:B------:R-:W-:Y:S01]  /*7e30*/  FADD R165, R165, -R5.reuse ;  /* 0x80000005a5a57221 */ /* 0x100fe20000000000 */
[--C-:B-1----:R-:W-:Y:S01]  /*7e40*/  FADD R152, R160, -R5.reuse ;  /* 0x80000005a0987221 */ /* 0x102fe20000000000 */
[----:B------:R-:W-:Y:S01]  /*7e50*/  FMUL R23, R162, 1.4426950216293334961 ;  /* 0x3fb8aa3ba2177820 */ /* 0x000fe20000400000 */
[--C-:B------:R-:W-:Y:S01]  /*7e60*/  FADD R153, R153, -R5.reuse ;  /* 0x8000000599997221 */ /* 0x100fe20000000000 */
[----:B------:R-:W-:Y:S01]  /*7e70*/  FADD R156, R156, -R5 ;  /* 0x800000059c9c7221 */ /* 0x000fe20000000000 */
[----:B0-----:R-:W-:Y:S01]  /*7e80*/  FMUL R15, R152, 1.4426950216293334961 ;  /* 0x3fb8aa3b980f7820 */ /* 0x001fe20000400000 */
[----:B------:R-:W-:Y:S01]  /*7e90*/  FADD R152, -R5, R183 ;  /* 0x000000b705987221 */ /* 0x000fe20000000100 */
[----:B------:R-:W-:Y:S01]  /*7ea0*/  FADD R157, R157, -R5 ;  /* 0x800000059d9d7221 */ /* 0x000fe20000000000 */
[----:B------:R-:W-:Y:S01]  /*7eb0*/  FMUL R22, R161, 1.4426950216293334961 ;  /* 0x3fb8aa3ba1167820 */ /* 0x000fe20000400000 */
        /* <DEDUP_REMOVED lines=14> */
[----:B------:R-:W0:Y:S01]  /*7fa0*/  MUFU.EX2 R171, R154 ;  /* 0x0000009a00ab7308 */ /* 0x000e220000000800 */
[----:B------:R-:W-:Y:S01]  /*7fb0*/  UMOV UR59, 0x80000020 ;  /* 0x80000020003b7882 */ /* 0x000fe20000000000 */
[----:B------:R-:W3:Y:S06]  /*7fc0*/  LDL R168, [R1+0x3d8] ;  /* 0x0003d80001a87983 */ /* 0x000eec0000100800 */
[----:B------:R-:W1:Y:S08]  /*7fd0*/  MUFU.EX2 R165, R152 ;  /* 0x0000009800a57308 */ /* 0x000e700000000800 */
[----:B------:R-:W-:Y:S08]  /*7fe0*/  MUFU.EX2 R16, R16 ;  /* 0x0000001000107308 */ /* 0x000ff00000000800 */
[----:B------:R-:W4:Y:S08]  /*7ff0*/  MUFU.EX2 R18, R18 ;  /* 0x0000001200127308 */ /* 0x000f300000000800 */
[----:B------:R-:W-:Y:S08]  /*8000*/  MUFU.EX2 R19, R19 ;  /* 0x0000001300137308 */ /* 0x000ff00000000800 */
[----:B------:R-:W-:Y:S08]  /*8010*/  MUFU.EX2 R21, R21 ;  /* 0x0000001500157308 */ /* 0x000ff00000000800 */
[----:B------:R-:W-:Y:S08]  /*8020*/  MUFU.EX2 R23, R23 ;  /* 0x0000001700177308 */ /* 0x000ff00000000800 */
[----:B------:R-:W-:Y:S08]  /*8030*/  MUFU.EX2 R162, R162 ;  /* 0x000000a200a27308 */ /* 0x000ff00000000800 */
[----:B------:R-:W-:Y:S08]  /*8040*/  MUFU.EX2 R163, R163 ;  /* 0x000000a300a37308 */ /* 0x000ff00000000800 */
[----:B------:R-:W-:Y:S08]  /*8050*/  MUFU.EX2 R166, R166 ;  /* 0x000000a600a67308 */ /* 0x000ff00000000800 */
[----:B------:R4:W5:Y:S08]  /*8060*/  MUFU.EX2 R173, R153 ;  /* 0x0000009900ad7308 */ /* 0x0009700000000800 */
[----:B------:R-:W-:Y:S08]  /*8070*/  MUFU.EX2 R174, R156 ;  /* 0x0000009c00ae7308 */ /* 0x000ff00000000800 */
[----:B------:R-:W2:Y:S08]  /*8080*/  MUFU.EX2 R160, R157 ;  /* 0x0000009d00a07308 */ /* 0x000eb00000000800 */
[----:B------:R-:W-:Y:S08]  /*8090*/  MUFU.EX2 R15, R15 ;  /* 0x0000000f000f7308 */ /* 0x000ff00000000800 */
[----:B------:R-:W2:Y:S08]  /*80a0*/  MUFU.EX2 R22, R22 ;  /* 0x0000001600167308 */ /* 0x000eb00000000800 */
[----:B------:R-:W-:Y:S08]  /*80b0*/  MUFU.EX2 R161, R161 ;  /* 0x000000a100a17308 */ /* 0x000ff00000000800 */
[----:B------:R-:W2:Y:S01]  /*80c0*/  MUFU.EX2 R164, R164 ;  /* 0x000000a400a47308 */ /* 0x000ea20000000800 */
[-C--:B0-----:R-:W-:Y:S01]  /*80d0*/  FMUL R26, R26, R171.reuse ;  /* 0x000000ab1a1a7220 */ /* 0x081fe20000400000 */
[-C--:B------:R-:W-:Y:S01]  /*80e0*/  FMUL R27, R27, R171.reuse ;  /* 0x000000ab1b1b7220 */ /* 0x080fe20000400000 */
        /* <DEDUP_REMOVED lines=61> */
[----:B------:R-:W-:Y:S01]  /*84c0*/  FMUL R151, R151, R171 ;  /* 0x000000ab97977220 */ /* 0x000fe20000400000 */
[-C--:B-1----:R-:W-:Y:S01]  /*84d0*/  FMUL R24, R24, R165.reuse ;  /* 0x000000a518187220 */ /* 0x082fe20000400000 */
        /* <DEDUP_REMOVED lines=63> */
[----:B----4-:R-:W-:-:S02]  /*88d0*/  F2FP.F16.F32.PACK_AB R153, R18, R16 ;  /* 0x000000101299723e */ /* 0x010fc400000000ff */
[----:B-----5:R-:W-:Y:S02]  /*88e0*/  F2FP.F16.F32.PACK_AB R152, R173, R172 ;  /* 0x000000acad98723e */ /* 0x020fe400000000ff */
[----:B--2---:R-:W-:Y:S02]  /*88f0*/  F2FP.F16.F32.PACK_AB R154, R160, R174 ;  /* 0x000000aea09a723e */ /* 0x004fe400000000ff */
[----:B------:R-:W-:Y:S02]  /*8900*/  F2FP.F16.F32.PACK_AB R155, R21, R19 ;  /* 0x00000013159b723e */ /* 0x000fe400000000ff */
[----:B------:R-:W-:Y:S02]  /*8910*/  F2FP.F16.F32.PACK_AB R156, R22, R15 ;  /* 0x0000000f169c723e */ /* 0x000fe400000000ff */
[----:B------:R-:W-:Y:S02]  /*8920*/  F2FP.F16.F32.PACK_AB R157, R162, R23 ;  /* 0x00000017a29d723e */ /* 0x000fe400000000ff */
[----:B------:R-:W-:-:S02]  /*8930*/  F2FP.F16.F32.PACK_AB R158, R164, R161 ;  /* 0x000000a1a49e723e */ /* 0x000fc400000000ff */
[----:B------:R-:W-:Y:S01]  /*8940*/  F2FP.F16.F32.PACK_AB R159, R166, R163 ;  /* 0x000000a3a69f723e */ /* 0x000fe200000000ff */
[----:B------:R-:W-:Y:S06]  /*8950*/  BAR.SYNC.DEFER_BLOCKING 0x0 ;  /* 0x0000000000007b1d */ /* 0x000fec0000010000 */
[----:B------:R-:W-:-:S06]  /*8960*/  WARPGROUP.ARRIVE ;  /* 0x00000000000079c5 */ /* 0x000fcc0000000000 */
[----:B------:R-:W-:Y:S01]  /*8970*/  HGMMA.64x256x16.F32 R24, R152, gdesc[UR56], R24 ;  /* 0x03e0003898187df0 */ /* 0x000fe20008700818 */
[----:B------:R-:W-:Y:S02]  /*8980*/  R2UR UR58, R186 ;  /* 0x00000000ba3a72ca */ /* 0x000fe400000e0000 */
[----:B------:R-:W-:Y:S01]  /*8990*/  R2UR UR59, R187 ;  /* 0x00000000bb3b72ca */ /* 0x000fe200000e0000 */
[----:B------:R-:W-:Y:S01]  /*89a0*/  FADD R16, R16, R18 ;  /* 0x0000001210107221 */ /* 0x000fe20000000000 */
[----:B------:R-:W-:-:S03]  /*89b0*/  FADD R172, R172, R173 ;  /* 0x000000adacac7221 */ /* 0x000fc60000000000 */
[----:B------:R-:W-:Y:S01]  /*89c0*/  FADD R16, R19, R16 ;  /* 0x0000001013107221 */ /* 0x000fe20000000000 */
[----:B------:R-:W-:-:S03]  /*89d0*/  FADD R172, R174, R172 ;  /* 0x000000acaeac7221 */ /* 0x000fc60000000000 */
[----:B------:R-:W-:Y:S01]  /*89e0*/  FADD R16, R21, R16 ;  /* 0x0000001015107221 */ /* 0x000fe20000000000 */
[----:B------:R-:W-:Y:S01]  /*89f0*/  FADD R172, R160, R172 ;  /* 0x000000aca0ac7221 */ /* 0x000fe20000000000 */
[----:B------:R-:W0:Y:S01]  /*8a00*/  S2R R178, SR_CTAID.X ;  /* 0x0000000000b27919 */ /* 0x000e220000002500 */
[----:B------:R-:W-:Y:S01]  /*8a10*/  IADD3 R176, P0, R176, 0x20, RZ ;  /* 0x00000020b0b07810 */ /* 0x000fe20007f1e0ff */
[----:B------:R-:W-:Y:S01]  /*8a20*/  FADD R16, R23, R16 ;  /* 0x0000001017107221 */ /* 0x000fe20000000000 */
[----:B------:R-:W-:Y:S01]  /*8a30*/  FADD R172, R15, R172 ;  /* 0x000000ac0fac7221 */ /* 0x000fe20000000000 */
[----:B------:R-:W1:Y:S02]  /*8a40*/  LDC R21, c[0x0][0x254] ;  /* 0x00009500ff157b82 */ /* 0x000e640000000800 */
[----:B------:R-:W-:Y:S01]  /*8a50*/  FADD R16, R162, R16 ;  /* 0x00000010a2107221 */ /* 0x000fe20000000000 */
[----:B------:R-:W-:-:S03]  /*8a60*/  FADD R172, R22, R172 ;  /* 0x000000ac16ac7221 */ /* 0x000fc60000000000 */
[----:B------:R-:W-:Y:S01]  /*8a70*/  FADD R16, R163, R16 ;  /* 0x00000010a3107221 */ /* 0x000fe20000000000 */
[----:B------:R-:W-:-:S03]  /*8a80*/  FADD R172, R161, R172 ;  /* 0x000000aca1ac7221 */ /* 0x000fc60000000000 */
[----:B------:R-:W-:Y:S01]  /*8a90*/  FADD R16, R166, R16 ;  /* 0x00000010a6107221 */ /* 0x000fe20000000000 */
[----:B------:R-:W-:-:S04]  /*8aa0*/  FADD R172, R164, R172 ;  /* 0x000000aca4ac7221 */ /* 0x000fc80000000000 */
[----:B------:R-:W2:Y:S04]  /*8ab0*/  SHFL.BFLY PT, R15, R16, 0x2, 0x1f ;  /* 0x0c401f00100f7f89 */ /* 0x000ea800000e0000 */
[----:B------:R-:W4:Y:S01]  /*8ac0*/  SHFL.BFLY PT, R18, R172, 0x2, 0x1f ;  /* 0x0c401f00ac127f89 */ /* 0x000f2200000e0000 */
[----:B------:R-:W-:Y:S01]  /*8ad0*/  HGMMA.64x256x16.F32 R24, R156, gdesc[UR56], R24, gsb0 ;  /* 0x03e000389c187df0 */ /* 0x000fe20008000818 */
[----:B--2---:R-:W-:Y:S01]  /*8ae0*/  FADD R15, R16, R15 ;  /* 0x0000000f100f7221 */ /* 0x004fe20000000000 */
[----:B----4-:R-:W-:Y:S01]  /*8af0*/  FADD R18, R172, R18 ;  /* 0x00000012ac127221 */ /* 0x010fe20000000000 */
[----:B0-----:R-:W-:-:S03]  /*8b00*/  IMAD.SHL.U32 R178, R178, 0x40, RZ ;  /* 0x00000040b2b27824 */ /* 0x001fc600078e00ff */
[----:B------:R-:W0:Y:S04]  /*8b10*/  SHFL.BFLY PT, R16, R15, 0x1, 0x1f ;  /* 0x0c201f000f107f89 */ /* 0x000e2800000e0000 */
[----:B------:R-:W2:Y:S01]  /*8b20*/  SHFL.BFLY PT, R19, R18, 0x1, 0x1f ;  /* 0x0c201f0012137f89 */ /* 0x000ea200000e0000 */
[----:B------:R-:W-:Y:S02]  /*8b30*/  VIADD R178, R178, 0x40 ;  /* 0x00000040b2b27836 */ /* 0x000fe40000000000 */
[----:B------:R-:W-:-:S03]  /*8b40*/  IMAD.X R4, RZ, RZ, R4, P0 ;  /* 0x000000ffff047224 */ /* 0x000fc600000e0604 */
[----:B------:R-:W-:-:S04]  /*8b50*/  ISETP.GE.U32.AND P0, PT, R176, R178, PT ;  /* 0x000000b2b000720c */ /* 0x000fc80003f06070 */
[----:B------:R-:W-:Y:S01]  /*8b60*/  ISETP.GE.U32.AND.EX P0, PT, R4, RZ, PT, P0 ;  /* 0x000000ff0400720c */ /* 0x000fe20003f06100 */
[----:B------:R-:W-:Y:S02]  /*8b70*/  IMAD.MOV.U32 R183, RZ, RZ, R5 ;  /* 0x000000ffffb77224 */ /* 0x000fe400078e0005 */
[----:B-1----:R-:W-:Y:S02]  /*8b80*/  IMAD R3, R21, 0x20, R3 ;  /* 0x0000002015037824 */ /* 0x002fe400078e0203 */
[----:B0-----:R-:W-:Y:S01]  /*8b90*/  FADD R16, R15, R16 ;  /* 0x000000100f107221 */ /* 0x001fe20000000000 */
[----:B--2---:R-:W-:-:S03]  /*8ba0*/  FADD R19, R18, R19 ;  /* 0x0000001312137221 */ /* 0x004fc60000000000 */
[----:B------:R-:W-:Y:S01]  /*8bb0*/  FFMA R219, R171, R219, R16 ;  /* 0x000000dbabdb7223 */ /* 0x000fe20000000010 */
[----:B------:R-:W-:Y:S01]  /*8bc0*/  MOV R16, R5 ;  /* 0x0000000500107202 */ /* 0x000fe20000000f00 */
[----:B---3--:R-:W-:Y:S02]  /*8bd0*/  IMAD R14, R168, 0x20, R14 ;  /* 0x00000020a80e7824 */ /* 0x008fe400078e020e */
[----:B------:R-:W-:Y:S01]  /*8be0*/  FFMA R221, R165, R221, R19 ;  /* 0x000000dda5dd7223 */ /* 0x000fe20000000013 */
[--C-:B------:R-:W-:Y:S02]  /*8bf0*/  IMAD.MOV.U32 R15, RZ, RZ, R20.reuse ;  /* 0x000000ffff0f7224 */ /* 0x100fe400078e0014 */
[----:B------:R-:W-:Y:S01]  /*8c00*/  IMAD.MOV.U32 R5, RZ, RZ, R20 ;  /* 0x000000ffff057224 */ /* 0x000fe200078e0014 */
[----:B------:R-:W-:Y:S02]  /*8c10*/  WARPGROUP.DEPBAR.LE gsb0, 0x0 ;  /* 0x00008000000079c5 */ /* 0x000fe40000010000 */
[----:B------:R-:W-:Y:S05]  /*8c20*/  @!P0 BRA `(.L_x_1) ;  /* 0xffffffc400dc8947 */ /* 0x000fea000383ffff */
.L_x_0:
[----:B------:R-:W0:Y:S01]  /*8c30*/  S2R R19, SR_CgaCtaId ;  /* 0x0000000000137919 */ /* 0x000e220000008800 */
[----:B------:R-:W-:Y:S01]  /*8c40*/  MOV R18, 0x400 ;  /* 0x0000040000127802 */ /* 0x000fe20000000f00 */
[----:B------:R-:W-:Y:S01]  /*8c50*/  FMUL R10, R139, 0.25 ;  /* 0x3e8000008b0a7820 */ /* 0x000fe20000400000 */
[----:B------:R-:W-:Y:S01]  /*8c60*/  FSETP.GT.AND P1, PT, |R219|, 8.50705917302346158658e+37, PT ;  /* 0x7e800000db00780b */ /* 0x000fe20003f24200 */
[----:B------:R-:W1:Y:S01]  /*8c70*/  S2R R5, SR_TID.X ;  /* 0x0000000000057919 */ /* 0x000e620000002100 */
[----:B------:R-:W-:Y:S01]  /*8c80*/  FSETP.GT.AND P2, PT, |R221|, 8.50705917302346158658e+37, PT ;  /* 0x7e800000dd00780b */ /* 0x000fe20003f44200 */
[----:B------:R-:W-:Y:S01]  /*8c90*/  FMUL R20, R119, 0.25 ;  /* 0x3e80000077147820 */ /* 0x000fe20000400000 */
[----:B------:R-:W-:Y:S01]  /*8ca0*/  FMUL R21, R130, 0.25 ;  /* 0x3e80000082157820 */ /* 0x000fe20000400000 */
[----:B------:R-:W-:Y:S01]  /*8cb0*/  FSETP.GEU.AND P3, PT, R221, 1.175494350822287508e-38, PT ;  /* 0x00800000dd00780b */ /* 0x000fe20003f6e000 */
[----:B------:R-:W-:Y:S01]  /*8cc0*/  FMUL R14, R143, 0.25 ;  /* 0x3e8000008f0e7820 */ /* 0x000fe20000400000 */
[----:B------:R-:W-:Y:S01]  /*8cd0*/  FSETP.GEU.AND P5, PT, |R219|, 1.175494350822287508e-38, PT ;  /* 0x00800000db00780b */ /* 0x000fe20003fae200 */
[----:B------:R-:W-:Y:S01]  /*8ce0*/  FMUL R22, R39, 0.25 ;  /* 0x3e80000027167820 */ /* 0x000fe20000400000 */
[----:B------:R-:W-:Y:S01]  /*8cf0*/  FSEL R119, R20, R119, P1 ;  /* 0x0000007714777208 */ /* 0x000fe20000800000 */
[----:B------:R-:W-:Y:S01]  /*8d00*/  FMUL R20, R99, 0.25 ;  /* 0x3e80000063147820 */ /* 0x000fe20000400000 */
[----:B------:R-:W-:Y:S01]  /*8d10*/  FSEL R130, R21, R130, P1 ;  /* 0x0000008215827208 */ /* 0x000fe20000800000 */
[----:B------:R-:W-:Y:S01]  /*8d20*/  FMUL R21, R110, 0.25 ;  /* 0x3e8000006e157820 */ /* 0x000fe20000400000 */
[----:B------:R-:W-:Y:S01]  /*8d30*/  FSETP.GEU.AND P4, PT, R219, 1.175494350822287508e-38, PT ;  /* 0x00800000db00780b */ /* 0x000fe20003f8e000 */
[----:B------:R-:W-:Y:S01]  /*8d40*/  FMUL R23, R30, 0.25 ;  /* 0x3e8000001e177820 */ /* 0x000fe20000400000 */
[----:B------:R-:W-:Y:S01]  /*8d50*/  FSEL R99, R20, R99, P1 ;  /* 0x0000006314637208 */ /* 0x000fe20000800000 */
        /* <DEDUP_REMOVED lines=13> */
[----:B0-----:R-:W-:Y:S01]  /*8e30*/  LEA R18, R19, R18, 0x18 ;  /* 0x0000001213127211 */ /* 0x001fe200078ec0ff */
[----:B------:R-:W-:Y:S01]  /*8e40*/  BAR.SYNC.DEFER_BLOCKING 0x0 ;  /* 0x0000000000007b1d */ /* 0x000fe20000010000 */
[----:B------:R-:W-:Y:S01]  /*8e50*/  FSEL R19, R10, R139, P1 ;  /* 0x0000008b0a137208 */ /* 0x000fe20000800000 */
[----:B------:R-:W-:Y:S01]  /*8e60*/  FMUL R10, R131, 0.25 ;  /* 0x3e800000830a7820 */ /* 0x000fe20000400000 */
[C---:B-1----:R-:W-:Y:S01]  /*8e70*/  LOP3.LUT R0, R5.reuse, 0x7, RZ, 0xc0, !PT ;  /* 0x0000000705007812 */ /* 0x042fe200078ec0ff */
[C---:B------:R-:W-:Y:S01]  /*8e80*/  IMAD.SHL.U32 R4, R5.reuse, 0x4, RZ ;  /* 0x0000000405047824 */ /* 0x040fe200078e00ff */
[C---:B------:R-:W-:Y:S01]  /*8e90*/  LOP3.LUT R8, R5.reuse, 0x8, RZ, 0xc0, !PT ;  /* 0x0000000805087812 */ /* 0x040fe200078ec0ff */
[----:B------:R-:W-:Y:S01]  /*8ea0*/  IMAD.SHL.U32 R3, R5, 0x8, RZ ;  /* 0x0000000805037824 */ /* 0x000fe200078e00ff */
[----:B------:R-:W-:Y:S01]  /*8eb0*/  FSEL R131, R10, R131, P1 ;  /* 0x000000830a837208 */ /* 0x000fe20000800000 */
[----:B------:R-:W-:Y:S01]  /*8ec0*/  FMUL R10, R123, 0.25 ;  /* 0x3e8000007b0a7820 */ /* 0x000fe20000400000 */
[----:B------:R-:W-:Y:S01]  /*8ed0*/  IMAD R7, R0, 0x10, R18 ;  /* 0x0000001000077824 */ /* 0x000fe200078e0212 */
[----:B------:R-:W-:Y:S01]  /*8ee0*/  LOP3.LUT R4, R4, 0xc0, RZ, 0xc0, !PT ;  /* 0x000000c004047812 */ /* 0x000fe200078ec0ff */
[----:B------:R-:W-:Y:S01]  /*8ef0*/  @!P5 FMUL R130, R130, 16777216 ;  /* 0x4b8000008282d820 */ /* 0x000fe20000400000 */
[----:B------:R-:W-:Y:S01]  /*8f00*/  LOP3.LUT R3, R3, 0x380, RZ, 0xc0, !PT ;  /* 0x0000038003037812 */ /* 0x000fe200078ec0ff */
[----:B------:R-:W-:Y:S01]  /*8f10*/  IMAD R9, R0, -0x8, R7 ;  /* 0xfffffff800097824 */ /* 0x000fe200078e0207 */
[----:B------:R-:W-:Y:S01]  /*8f20*/  FSEL R123, R10, R123, P1 ;  /* 0x0000007b0a7b7208 */ /* 0x000fe20000800000 */
[----:B------:R-:W-:Y:S01]  /*8f30*/  FMUL R10, R111, 0.25 ;  /* 0x3e8000006f0a7820 */ /* 0x000fe20000400000 */
[----:B------:R-:W-:Y:S01]  /*8f40*/  LOP3.LUT R2, R5, 0x40, RZ, 0xc0, !PT ;  /* 0x0000004005027812 */ /* 0x000fe200078ec0ff */
[----:B------:R-:W-:-:S02]  /*8f50*/  IMAD.IADD R11, R4, 0x1, R9 ;  /* 0x00000001040b7824 */ /* 0x000fc400078e0209 */
[----:B------:R-:W-:Y:S01]  /*8f60*/  FMUL R9, R26, 0.25 ;  /* 0x3e8000001a097820 */ /* 0x000fe20000400000 */
[----:B------:R-:W-:Y:S01]  /*8f70*/  IMAD R4, R8, 0x80, R7 ;  /* 0x0000008008047824 */ /* 0x000fe200078e0207 */
[----:B------:R-:W-:Y:S01]  /*8f80*/  FSEL R111, R10, R111, P1 ;  /* 0x0000006f0a6f7208 */ /* 0x000fe20000800000 */
[----:B------:R-:W-:Y:S01]  /*8f90*/  FMUL R10, R103, 0.25 ;  /* 0x3e800000670a7820 */ /* 0x000fe20000400000 */
[----:B------:R-:W-:Y:S01]  /*8fa0*/  ISETP.NE.U32.AND P0, PT, R2, RZ, PT ;  /* 0x000000ff0200720c */ /* 0x000fe20003f05070 */
[----:B------:R-:W-:Y:S01]  /*8fb0*/  IMAD.IADD R4, R3, 0x1, R4 ;  /* 0x0000000103047824 */ /* 0x000fe200078e0204 */
[----:B------:R-:W-:Y:S01]  /*8fc0*/  LEA.HI R3, R8, R11, RZ, 0x1f ;  /* 0x0000000b08037211 */ /* 0x000fe200078ff8ff */
[----:B------:R-:W-:Y:S01]  /*8fd0*/  FMUL R11, R134, 0.25 ;  /* 0x3e800000860b7820 */ /* 0x000fe20000400000 */
[----:B------:R-:W-:Y:S01]  /*8fe0*/  FSEL R103, R10, R103, P1 ;  /* 0x000000670a677208 */ /* 0x000fe20000800000 */
[----:B------:R-:W-:Y:S01]  /*8ff0*/  FMUL R10, R91, 0.25 ;  /* 0x3e8000005b0a7820 */ /* 0x000fe20000400000 */
[----:B------:R-:W-:Y:S01]  /*9000*/  FMUL R8, R147, 0.25 ;  /* 0x3e80000093087820 */ /* 0x000fe20000400000 */
[----:B------:R-:W-:Y:S01]  /*9010*/  FSEL R26, R9, R26, P1 ;  /* 0x0000001a091a7208 */ /* 0x000fe20000800000 */
[----:B------:R-:W-:Y:S01]  /*9020*/  IMAD.SHL.U32 R2, R5, 0x2, RZ ;  /* 0x0000000205027824 */ /* 0x000fe200078e00ff */
        /* <DEDUP_REMOVED lines=10> */
[----:B------:R-:W-:Y:S01]  /*90d0*/  FMUL R9, R146, 0.25 ;  /* 0x3e80000092097820 */ /* 0x000fe20000400000 */
[----:B------:R-:W-:Y:S01]  /*90e0*/  FSEL R135, R8, R135, P1 ;  /* 0x0000008708877208 */ /* 0x000fe20000800000 */
[----:B------:R-:W-:Y:S01]  /*90f0*/  FMUL R8, R127, 0.25 ;  /* 0x3e8000007f087820 */ /* 0x000fe20000400000 */
[----:B------:R-:W-:Y:S01]  /*9100*/  FSEL R114, R11, R114, P1 ;  /* 0x000000720b727208 */ /* 0x000fe20000800000 */
[----:B------:R-:W-:Y:S01]  /*9110*/  FMUL R11, R102, 0.25 ;  /* 0x3e800000660b7820 */ /* 0x000fe20000400000 */
[----:B------:R-:W-:Y:S01]  /*9120*/  FSEL R71, R10, R71, P1 ;  /* 0x000000470a477208 */ /* 0x000fe20000800000 */
[----:B------:R-:W-:Y:S01]  /*9130*/  FMUL R10, R63, 0.25 ;  /* 0x3e8000003f0a7820 */ /* 0x000fe20000400000 */
[----:B------:R-:W-:Y:S01]  /*9140*/  LOP3.LUT R6, R5, 0x7f, RZ, 0xc0, !PT ;  /* 0x0000007f05067812 */ /* 0x000fe200078ec0ff */
[----:B------:R-:W-:Y:S01]  /*9150*/  FMUL R7, R150, 0.25 ;  /* 0x3e80000096077820 */ /* 0x000fe20000400000 */
[----:B------:R-:W-:Y:S01]  /*9160*/  FSEL R102, R11, R102, P1 ;  /* 0x000000660b667208 */ /* 0x000fe20000800000 */
[----:B------:R-:W-:Y:S01]  /*9170*/  FMUL R11, R94, 0.25 ;  /* 0x3e8000005e0b7820 */ /* 0x000fe20000400000 */
[----:B------:R-:W-:Y:S01]  /*9180*/  FSEL R63, R10, R63, P1 ;  /* 0x0000003f0a3f7208 */ /* 0x000fe20000800000 */
[----:B------:R-:W-:Y:S01]  /*9190*/  FMUL R10, R55, 0.25 ;  /* 0x3e800000370a7820 */ /* 0x000fe20000400000 */
[----:B------:R-:W-:Y:S01]  /*91a0*/  LOP3.LUT R2, R2, 0xf8, RZ, 0xc0, !PT ;  /* 0x000000f802027812 */ /* 0x000fe200078ec0ff */
[----:B------:R-:W-:Y:S01]  /*91b0*/  IMAD R0, R6, 0x10, R18 ;  /* 0x0000001006007824 */ /* 0x000fe200078e0212 */
        /* <DEDUP_REMOVED lines=11> */
[----:B------:R-:W-:Y:S01]  /*9270*/  IMAD.IADD R2, R18, 0x1, R2 ;  /* 0x0000000112027824 */ /* 0x000fe200078e0202 */
        /* <DEDUP_REMOVED lines=65> */
[----:B------:R-:W-:Y:S01]  /*9690*/  FMUL R10, R221, 8388608 ;  /* 0x4b000000dd0a7820 */ /* 0x000fe20000400000 */
[----:B------:R-:W-:Y:S01]  /*96a0*/  FSEL R86, R9, R86, P1 ;  /* 0x0000005609567208 */ /* 0x000fe20000800000 */
[----:B------:R-:W-:Y:S01]  /*96b0*/  FMUL R9, R78, 0.25 ;  /* 0x3e8000004e097820 */ /* 0x000fe20000400000 */
[----:B------:R-:W-:Y:S01]  /*96c0*/  FSEL R150, R150, R33, P2 ;  /* 0x0000002196967208 */ /* 0x000fe20001000000 */
[----:B------:R-:W-:Y:S01]  /*96d0*/  FMUL R6, R151, 0.25 ;  /* 0x3e80000097067820 */ /* 0x000fe20000400000 */
[----:B------:R-:W-:Y:S01]  /*96e0*/  FSEL R33, R10, R221, !P3 ;  /* 0x000000dd0a217208 */ /* 0x000fe20005800000 */
[----:B------:R-:W-:Y:S01]  /*96f0*/  FMUL R146, R57, 0.25 ;  /* 0x3e80000039927820 */ /* 0x000fe20000400000 */
[----:B------:R-:W-:Y:S01]  /*9700*/  FSEL R49, R56, R49, P2 ;  /* 0x0000003138317208 */ /* 0x000fe20001000000 */
[----:B------:R-:W-:Y:S01]  /*9710*/  FMUL R56, R37, 0.25 ;  /* 0x3e80000025387820 */ /* 0x000fe20000400000 */
[----:B------:R-:W-:Y:S01]  /*9720*/  FSEL R67, R8, R67, P1 ;  /* 0x0000004308437208 */ /* 0x000fe20000800000 */
[----:B------:R-:W-:Y:S01]  /*9730*/  VIADD R10, R33, 0xc0cafb0d ;  /* 0xc0cafb0d210a7836 */ /* 0x000fe20000000000 */
        /* <DEDUP_REMOVED lines=20> */
[----:B------:R-:W-:Y:S01]  /*9880*/  FSEL R10, RZ, -23, P3 ;  /* 0xc1b80000ff0a7808 */ /* 0x000fe20001800000 */
[----:B------:R-:W-:Y:S01]  /*9890*/  @!P5 FMUL R51, R51, 16777216 ;  /* 0x4b8000003333d820 */ /* 0x000fe20000400000 */
[----:B------:R-:W-:Y:S01]  /*98a0*/  FSEL R151, R151, R32, P2 ;  /* 0x0000002097977208 */ /* 0x000fe20001000000 */
[----:B------:R-:W-:Y:S01]  /*98b0*/  @!P5 FMUL R35, R35, 16777216 ;  /* 0x4b8000002323d820 */ /* 0x000fe20000400000 */
[C---:B------:R-:W-:Y:S01]  /*98c0*/  FSETP.GEU.AND P3, PT, |R221|.reuse, 1.175494350822287508e-38, PT ;  /* 0x00800000dd00780b */ /* 0x040fe20003f6e200 */
[----:B------:R-:W-:Y:S01]  /*98d0*/  @P2 FMUL R221, R221, 0.25 ;  /* 0x3e800000dddd2820 */ /* 0x000fe20000400000 */
[----:B------:R-:W-:Y:S01]  /*98e0*/  FSEL R32, R56, R219, !P4 ;  /* 0x000000db38207208 */ /* 0x000fe20006000000 */
[----:B------:R-:W-:Y:S01]  /*98f0*/  @P1 FMUL R219, R219, 0.25 ;  /* 0x3e800000dbdb1820 */ /* 0x000fe20000400000 */
        /* <DEDUP_REMOVED lines=8> */
[----:B------:R-:W-:Y:S01]  /*9980*/  @!P5 FMUL R219, R219, 16777216 ;  /* 0x4b800000dbdbd820 */ /* 0x000fe20000400000 */
        /* <DEDUP_REMOVED lines=8> */
[----:B------:R-:W0:Y:S01]  /*9a10*/  MUFU.RCP R219, R219 ;  /* 0x000000db00db7308 */ /* 0x000e220000001000 */
        /* <DEDUP_REMOVED lines=8> */
[----:B------:R-:W-:Y:S01]  /*9aa0*/  @!P5 FMUL R50, R50, 16777216 ;  /* 0x4b8000003232d820 */ /* 0x000fe20000400000 */
[----:B------:R-:W1:Y:S01]  /*9ab0*/  MUFU.RCP R29, R221 ;  /* 0x000000dd001d7308 */ /* 0x000e620000001000 */
[----:B------:R-:W-:Y:S01]  /*9ac0*/  FSEL R146, R146, R57, P2 ;  /* 0x0000003992927208 */ /* 0x000fe20001000000 */
[----:B------:R-:W-:Y:S01]  /*9ad0*/  FMUL R57, R48, 0.25 ;  /* 0x3e80000030397820 */ /* 0x000fe20000400000 */
[----:B------:R-:W-:Y:S01]  /*9ae0*/  FSEL R24, R21, R24, P2 ;  /* 0x0000001815187208 */ /* 0x000fe20001000000 */
        /* <DEDUP_REMOVED lines=10> */
[----:B------:R-:W-:Y:S01]  /*9b90*/  @!P5 FMUL R43, R43, 16777216 ;  /* 0x4b8000002b2bd820 */ /* 0x000fe20000400000 */
[----:B------:R-:W-:Y:S01]  /*9ba0*/  FSEL R140, R21, R140, P2 ;  /* 0x0000008c158c7208 */ /* 0x000fe20001000000 */
[----:B------:R-:W-:Y:S01]  /*9bb0*/  FMUL R21, R128, 0.25 ;  /* 0x3e80000080157820 */ /* 0x000fe20000400000 */
[----:B------:R-:W-:Y:S01]  /*9bc0*/  FSEL R129, R20, R129, P2 ;  /* 0x0000008114817208 */ /* 0x000fe20001000000 */
[----:B------:R-:W-:Y:S01]  /*9bd0*/  FMUL R20, R117, 0.25 ;  /* 0x3e80000075147820 */ /* 0x000fe20000400000 */
[----:B------:R-:W-:Y:S01]  /*9be0*/  LOP3.LUT R153, R11, 0xff800000, RZ, 0xc0, !PT ;  /* 0xff8000000b997812 */ /* 0x000fe200078ec0ff */
[----:B------:R-:W-:Y:S01]  /*9bf0*/  @!P5 FMUL R42, R42, 16777216 ;  /* 0x4b8000002a2ad820 */ /* 0x000fe20000400000 */
[----:B------:R-:W-:Y:S01]  /*9c00*/  I2FP.F32.S32 R11, R154 ;  /* 0x0000009a000b7245 */ /* 0x000fe20000201400 */
[----:B0-----:R-:W-:Y:S01]  /*9c10*/  FMUL R152, R219, R51 ;  /* 0x00000033db987220 */ /* 0x001fe20000400000 */
[----:B------:R-:W-:Y:S01]  /*9c20*/  FSEL R30, R23, R30, P1 ;  /* 0x0000001e171e7208 */ /* 0x000fe20000800000 */
[----:B------:R-:W-:Y:S01]  /*9c30*/  @!P3 FMUL R24, R24, 16777216 ;  /* 0x4b8000001818b820 */ /* 0x000fe20000400000 */
[----:B------:R-:W-:Y:S01]  /*9c40*/  FSEL R40, R57, R40, P2 ;  /* 0x0000002839287208 */ /* 0x000fe20001000000 */
[----:B------:R-:W-:Y:S01]  /*9c50*/  FMUL R51, R219, R50 ;  /* 0x00000032db337220 */ /* 0x000fe20000400000 */
[----:B------:R-:W-:Y:S01]  /*9c60*/  FSEL R158, R59, R28, P2 ;  /* 0x0000001c3b9e7208 */ /* 0x000fe20001000000 */
[----:B------:R-:W-:Y:S01]  /*9c70*/  @!P5 FMUL R31, R31, 16777216 ;  /* 0x4b8000001f1fd820 */ /* 0x000fe20000400000 */
[----:B------:R-:W-:Y:S01]  /*9c80*/  FSEL R160, R60, R25, P2 ;  /* 0x000000193ca07208 */ /* 0x000fe20001000000 */
[----:B------:R-:W-:Y:S01]  /*9c90*/  @!P5 FMUL R27, R27, 16777216 ;  /* 0x4b8000001b1bd820 */ /* 0x000fe20000400000 */
[----:B------:R-:W-:Y:S01]  /*9ca0*/  FSEL R56, RZ, -23, P4 ;  /* 0xc1b80000ff387808 */ /* 0x000fe20002000000 */
[C---:B------:R-:W-:Y:S01]  /*9cb0*/  FMUL R50, R219.reuse, R43 ;  /* 0x0000002bdb327220 */ /* 0x040fe20000400000 */
[----:B------:R-:W-:Y:S01]  /*9cc0*/  I2FP.F32.S32 R57, R153 ;  /* 0x0000009900397245 */ /* 0x000fe20000201400 */
[----:B------:R-:W-:Y:S01]  /*9cd0*/  FMUL R43, R219, R42 ;  /* 0x0000002adb2b7220 */ /* 0x000fe20000400000 */
[----:B------:R-:W-:Y:S01]  /*9ce0*/  FSEL R128, R21, R128, P2 ;  /* 0x0000008015807208 */ /* 0x000fe20001000000 */
[----:B------:R-:W-:Y:S01]  /*9cf0*/  FMUL R21, R120, 0.25 ;  /* 0x3e80000078157820 */ /* 0x000fe20000400000 */
[----:B------:R-:W-:Y:S01]  /*9d00*/  FSEL R117, R20, R117, P2 ;  /* 0x0000007514757208 */ /* 0x000fe20001000000 */
[----:B------:R-:W-:Y:S01]  /*9d10*/  @!P5 FMUL R123, R123, 16777216 ;  /* 0x4b8000007b7bd820 */ /* 0x000fe20000400000 */
[----:B------:R-:W-:Y:S01]  /*9d20*/  FMUL R42, R219, R35 ;  /* 0x00000023db2a7220 */ /* 0x000fe20000400000 */
[----:B------:R-:W-:Y:S01]  /*9d30*/  FMUL R20, R109, 0.25 ;  /* 0x3e8000006d147820 */ /* 0x000fe20000400000 */
[----:B------:R-:W-:Y:S01]  /*9d40*/  FFMA.FTZ R25, R11, 1.1920928955078125e-07, R10 ;  /* 0x340000000b197823 */ /* 0x000fe2000001000a */
[----:B------:R-:W-:Y:S01]  /*9d50*/  @!P5 FMUL R8, R8, 16777216 ;  /* 0x4b8000000808d820 */ /* 0x000fe20000400000 */
[----:B------:R-:W-:Y:S01]  /*9d60*/  @!P5 FMUL R9, R9, 16777216 ;  /* 0x4b8000000909d820 */ /* 0x000fe20000400000 */
[----:B-1----:R-:W-:Y:S01]  /*9d70*/  FMUL R35, R29, R24 ;  /* 0x000000181d237220 */ /* 0x002fe20000400000 */
[----:B------:R-:W-:Y:S01]  /*9d80*/  @!P5 FMUL R26, R26, 16777216 ;  /* 0x4b8000001a1ad820 */ /* 0x000fe20000400000 */
[----:B------:R-:W-:Y:S01]  /*9d90*/  @!P5 FMUL R30, R30, 16777216 ;  /* 0x4b8000001e1ed820 */ /* 0x000fe20000400000 */
[----:B------:R-:W-:Y:S01]  /*9da0*/  @!P3 FMUL R156, R156, 16777216 ;  /* 0x4b8000009c9cb820 */ /* 0x000fe20000400000 */
[----:B------:R-:W-:Y:S01]  /*9db0*/  @!P3 FMUL R158, R158, 16777216 ;  /* 0x4b8000009e9eb820 */ /* 0x000fe20000400000 */
[----:B------:R-:W-:Y:S01]  /*9dc0*/  @!P3 FMUL R160, R160, 16777216 ;  /* 0x4b800000a0a0b820 */ /* 0x000fe20000400000 */
[C---:B------:R-:W-:Y:S01]  /*9dd0*/  FMUL R11, R219.reuse, R31 ;  /* 0x0000001fdb0b7220 */ /* 0x040fe20000400000 */
[----:B------:R-:W-:Y:S01]  /*9de0*/  FMUL R24, R219, R27 ;  /* 0x0000001bdb187220 */ /* 0x000fe20000400000 */
[----:B------:R-:W-:Y:S01]  /*9df0*/  FFMA.FTZ R28, R57, 1.1920928955078125e-07, R56 ;  /* 0x34000000391c7823 */ /* 0x000fe20000010038 */
[C---:B------:R-:W-:Y:S01]  /*9e00*/  FMUL R57, R219.reuse, R130 ;  /* 0x00000082db397220 */ /* 0x040fe20000400000 */
[----:B------:R-:W-:Y:S01]  /*9e10*/  FMUL R58, R219, R123 ;  /* 0x0000007bdb3a7220 */ /* 0x000fe20000400000 */
[----:B------:R-:W-:Y:S01]  /*9e20*/  IMAD.IADD R154, R33, 0x1, -R154 ;  /* 0x00000001219a7824 */ /* 0x000fe200078e0a9a */
[----:B------:R-:W-:Y:S01]  /*9e30*/  FSEL R120, R21, R120, P2 ;  /* 0x0000007815787208 */ /* 0x000fe20001000000 */
[C---:B------:R-:W-:Y:S01]  /*9e40*/  FMUL R130, R219.reuse, R8 ;  /* 0x00000008db827220 */ /* 0x040fe20000400000 */
[C---:B------:R-:W-:Y:S01]  /*9e50*/  FMUL R123, R219.reuse, R9 ;  /* 0x00000009db7b7220 */ /* 0x040fe20000400000 */
[----:B------:R-:W-:Y:S01]  /*9e60*/  FMUL R21, R108, 0.25 ;  /* 0x3e8000006c157820 */ /* 0x000fe20000400000 */
[----:B------:R-:W-:Y:S01]  /*9e70*/  FSEL R109, R20, R109, P2 ;  /* 0x0000006d146d7208 */ /* 0x000fe20001000000 */
[----:B------:R-:W-:Y:S01]  /*9e80*/  FMUL R10, R219, R30 ;  /* 0x0000001edb0a7220 */ /* 0x000fe20000400000 */
[C---:B------:R-:W-:Y:S01]  /*9e90*/  FMUL R9, R29.reuse, R156 ;  /* 0x0000009c1d097220 */ /* 0x040fe20000400000 */
[C---:B------:R-:W-:Y:S01]  /*9ea0*/  FMUL R8, R29.reuse, R158 ;  /* 0x0000009e1d087220 */ /* 0x040fe20000400000 */
[----:B------:R-:W-:Y:S01]  /*9eb0*/  FMUL R160, R29, R160 ;  /* 0x000000a01da07220 */ /* 0x000fe20000400000 */
[----:B------:R-:W-:Y:S01]  /*9ec0*/  FMUL R31, R219, R26 ;  /* 0x0000001adb1f7220 */ /* 0x000fe20000400000 */
[----:B------:R-:W-:Y:S01]  /*9ed0*/  FMUL R20, R97, 0.25 ;  /* 0x3e80000061147820 */ /* 0x000fe20000400000 */
[----:B------:R-:W-:Y:S01]  /*9ee0*/  F2FP.F16.F32.PACK_AB R11, R11, R24 ;  /* 0x000000180b0b723e */ /* 0x000fe200000000ff */
[----:B------:R-:W-:-:S02]  /*9ef0*/  IMAD.MOV.U32 R24, RZ, RZ, 0x3dc6b27f ;  /* 0x3dc6b27fff187424 */ /* 0x000fc400078e00ff */
[----:B------:R-:W-:Y:S01]  /*9f00*/  FADD R154, R154, -1 ;  /* 0xbf8000009a9a7421 */ /* 0x000fe20000000000 */
[----:B------:R-:W-:Y:S01]  /*9f10*/  FSEL R108, R21, R108, P2 ;  /* 0x0000006c156c7208 */ /* 0x000fe20001000000 */
[----:B------:R-:W-:Y:S01]  /*9f20*/  FMUL R21, R100, 0.25 ;  /* 0x3e80000064157820 */ /* 0x000fe20000400000 */
[----:B------:R-:W-:Y:S01]  /*9f30*/  F2FP.F16.F32.PACK_AB R8, R8, R35 ;  /* 0x000000230808723e */ /* 0x000fe200000000ff */
[----:B------:R-:W-:Y:S01]  /*9f40*/  FFMA.FTZ R27, R154, R24, -0.16845393180847167969 ;  /* 0xbe2c7f309a1b7423 */ /* 0x000fe20000010018 */
[----:B------:R-:W-:Y:S01]  /*9f50*/  F2FP.F16.F32.PACK_AB R9, R9, R160 ;  /* 0x000000a00909723e */ /* 0x000fe200000000ff */
[----:B------:R-:W-:Y:S01]  /*9f60*/  FMUL R23, R136, 0.25 ;  /* 0x3e80000088177820 */ /* 0x000fe20000400000 */
[----:B------:R-:W-:Y:S01]  /*9f70*/  F2FP.F16.F32.PACK_AB R10, R10, R31 ;  /* 0x0000001f0a0a723e */ /* 0x000fe200000000ff */
[----:B------:R-:W-:Y:S01]  /*9f80*/  FFMA.FTZ R27, R154, R27, 0.1716887056827545166 ;  /* 0x3e2fcf2a9a1b7423 */ /* 0x000fe2000001001b */
[----:B------:R-:W-:Y:S01]  /*9f90*/  FSEL R97, R20, R97, P2 ;  /* 0x0000006114617208 */ /* 0x000fe20001000000 */
[----:B------:R-:W-:Y:S01]  /*9fa0*/  FMUL R20, R89, 0.25 ;  /* 0x3e80000059147820 */ /* 0x000fe20000400000 */
[----:B------:R-:W-:Y:S01]  /*9fb0*/  FSEL R100, R21, R100, P2 ;  /* 0x0000006415647208 */ /* 0x000fe20001000000 */
[----:B------:R-:W-:Y:S01]  /*9fc0*/  STSM.16.M88.4 [R4], R8 ;  /* 0x0000000804007844 */ /* 0x000fe20000000200 */
[----:B------:R-:W-:Y:S01]  /*9fd0*/  FMUL R21, R88, 0.25 ;  /* 0x3e80000058157820 */ /* 0x000fe20000400000 */
[----:B------:R-:W-:Y:S01]  /*9fe0*/  FFMA.FTZ R27, R154, R27, -0.17900948226451873779 ;  /* 0xbe374e439a1b7423 */ /* 0x000fe2000001001b */
[----:B------:R-:W-:Y:S01]  /*9ff0*/  FSEL R89, R20, R89, P2 ;  /* 0x0000005914597208 */ /* 0x000fe20001000000 */
[----:B------:R-:W-:Y:S01]  /*a000*/  BAR.SYNC.DEFER_BLOCKING 0x0 ;  /* 0x0000000000007b1d */ /* 0x000fe20000010000 */
[----:B------:R-:W-:Y:S01]  /*a010*/  FMUL R20, R77, 0.25 ;  /* 0x3e8000004d147820 */ /* 0x000fe20000400000 */
[----:B------:R-:W-:Y:S01]  /*a020*/  FSEL R136, R23, R136, P2 ;  /* 0x0000008817887208 */ /* 0x000fe20001000000 */
[----:B------:R-:W-:Y:S01]  /*a030*/  FMUL R22, R125, 0.25 ;  /* 0x3e8000007d167820 */ /* 0x000fe20000400000 */
[----:B------:R-:W-:Y:S01]  /*a040*/  FMUL R23, R116, 0.25 ;  /* 0x3e80000074177820 */ /* 0x000fe20000400000 */
[----:B------:R-:W-:Y:S01]  /*a050*/  FSEL R88, R21, R88, P2 ;  /* 0x0000005815587208 */ /* 0x000fe20001000000 */
[----:B------:R-:W-:Y:S01]  /*a060*/  FMUL R21, R80, 0.25 ;  /* 0x3e80000050157820 */ /* 0x000fe20000400000 */
[----:B------:R-:W-:Y:S01]  /*a070*/  FSEL R77, R20, R77, P2 ;  /* 0x0000004d144d7208 */ /* 0x000fe20001000000 */
[----:B------:R-:W-:Y:S01]  /*a080*/  FFMA.FTZ R27, R154, R27, 0.20512372255325317383 ;  /* 0x3e520bf49a1b7423 */ /* 0x000fe2000001001b */
[----:B------:R-:W-:Y:S01]  /*a090*/  FMUL R20, R73, 0.25 ;  /* 0x3e80000049147820 */ /* 0x000fe20000400000 */
[----:B------:R-:W-:Y:S01]  /*a0a0*/  FSEL R125, R22, R125, P2 ;  /* 0x0000007d167d7208 */ /* 0x000fe20001000000 */
[----:B------:R-:W-:Y:S01]  /*a0b0*/  FMUL R22, R105, 0.25 ;  /* 0x3e80000069167820 */ /* 0x000fe20000400000 */
[----:B------:R-:W-:Y:S01]  /*a0c0*/  FSEL R116, R23, R116, P2 ;  /* 0x0000007417747208 */ /* 0x000fe20001000000 */
[----:B------:R-:W-:Y:S01]  /*a0d0*/  FFMA.FTZ R27, R154, R27, -0.24046532809734344482 ;  /* 0xbe763c8b9a1b7423 */ /* 0x000fe2000001001b */
[----:B------:R-:W-:Y:S01]  /*a0e0*/  FMUL R23, R96, 0.25 ;  /* 0x3e80000060177820 */ /* 0x000fe20000400000 */
[----:B------:R-:W-:Y:S01]  /*a0f0*/  FSEL R80, R21, R80, P2 ;  /* 0x0000005015507208 */ /* 0x000fe20001000000 */
[----:B------:R-:W-:Y:S01]  /*a100*/  FMUL R21, R72, 0.25 ;  /* 0x3e80000048157820 */ /* 0x000fe20000400000 */
[----:B------:R-:W-:Y:S01]  /*a110*/  FSEL R20, R20, R73, P2 ;  /* 0x0000004914147208 */ /* 0x000fe20001000000 */
[----:B------:R-:W-:Y:S01]  /*a120*/  @!P5 FMUL R99, R99, 16777216 ;  /* 0x4b8000006363d820 */ /* 0x000fe20000400000 */
[----:B------:R-:W-:Y:S01]  /*a130*/  IADD3 R153, R32, -R153, RZ ;  /* 0x8000009920997210 */ /* 0x000fe20007ffe0ff */
[----:B------:R-:W-:Y:S01]  /*a140*/  FFMA.FTZ R27, R154, R27, 0.28857114911079406738 ;  /* 0x3e93bf999a1b7423 */ /* 0x000fe2000001001b */
[----:B------:R-:W-:Y:S01]  /*a150*/  FSEL R105, R22, R105, P2 ;  /* 0x0000006916697208 */ /* 0x000fe20001000000 */
[----:B------:R-:W-:Y:S01]  /*a160*/  @!P5 FMUL R74, R74, 16777216 ;  /* 0x4b8000004a4ad820 */ /* 0x000fe20000400000 */
[----:B------:R-:W-:Y:S01]  /*a170*/  FSEL R96, R23, R96, P2 ;  /* 0x0000006017607208 */ /* 0x000fe20001000000 */
[----:B------:R-:W-:Y:S01]  /*a180*/  FMUL R22, R85, 0.25 ;  /* 0x3e80000055167820 */ /* 0x000fe20000400000 */
[----:B------:R-:W-:Y:S01]  /*a190*/  @!P3 FMUL R121, R121, 16777216 ;  /* 0x4b8000007979b820 */ /* 0x000fe20000400000 */
[----:B------:R-:W-:Y:S01]  /*a1a0*/  FMUL R17, R142, 0.25 ;  /* 0x3e8000008e117820 */ /* 0x000fe20000400000 */
[----:B------:R-:W-:Y:S01]  /*a1b0*/  FMUL R23, R76, 0.25 ;  /* 0x3e8000004c177820 */ /* 0x000fe20000400000 */
[----:B------:R-:W-:Y:S01]  /*a1c0*/  FSEL R21, R21, R72, P2 ;  /* 0x0000004815157208 */ /* 0x000fe20001000000 */
[----:B------:R-:W-:Y:S01]  /*a1d0*/  @!P3 FMUL R20, R20, 16777216 ;  /* 0x4b8000001414b820 */ /* 0x000fe20000400000 */
[----:B------:R-:W-:Y:S01]  /*a1e0*/  FMUL R72, R219, R99 ;  /* 0x00000063db487220 */ /* 0x000fe20000400000 */
[----:B------:R-:W-:Y:S01]  /*a1f0*/  FADD R153, R153, -1 ;  /* 0xbf80000099997421 */ /* 0x000fe20000000000 */
[----:B------:R-:W-:Y:S01]  /*a200*/  FFMA.FTZ R27, R154, R27, -0.36067417263984680176 ;  /* 0xbeb8aa499a1b7423 */ /* 0x000fe2000001001b */
[----:B------:R-:W-:Y:S01]  /*a210*/  FMUL R99, R219, R74 ;  /* 0x0000004adb637220 */ /* 0x000fe20000400000 */
[----:B------:R-:W-:Y:S01]  /*a220*/  FMUL R138, R65, 0.25 ;  /* 0x3e800000418a7820 */ /* 0x000fe20000400000 */
[C---:B------:R-:W-:Y:S01]  /*a230*/  FMUL R74, R29.reuse, R121 ;  /* 0x000000791d4a7220 */ /* 0x040fe20000400000 */
[----:B------:R-:W-:Y:S01]  /*a240*/  FSEL R85, R22, R85, P2 ;  /* 0x0000005516557208 */ /* 0x000fe20001000000 */
[----:B------:R-:W-:Y:S01]  /*a250*/  FMUL R121, R29, R20 ;  /* 0x000000141d797220 */ /* 0x000fe20000400000 */
[----:B------:R-:W-:Y:S01]  /*a260*/  FSEL R17, R17, R142, P1 ;  /* 0x0000008e11117208 */ /* 0x000fe20000800000 */
[----:B------:R-:W-:Y:S01]  /*a270*/  FMUL R22, R69, 0.25 ;  /* 0x3e80000045167820 */ /* 0x000fe20000400000 */
[----:B------:R-:W-:Y:S01]  /*a280*/  FSEL R76, R23, R76, P2 ;  /* 0x0000004c174c7208 */ /* 0x000fe20001000000 */
[----:B------:R-:W-:Y:S01]  /*a290*/  FMUL R139, R64, 0.25 ;  /* 0x3e800000408b7820 */ /* 0x000fe20000400000 */
[----:B------:R-:W-:Y:S01]  /*a2a0*/  @!P5 FMUL R114, R114, 16777216 ;  /* 0x4b8000007272d820 */ /* 0x000fe20000400000 */
[----:B------:R-:W-:Y:S01]  /*a2b0*/  FFMA.FTZ R20, R153, R24, -0.16845393180847167969 ;  /* 0xbe2c7f3099147423 */ /* 0x000fe20000010018 */
[----:B------:R-:W-:Y:S01]  /*a2c0*/  FFMA.FTZ R27, R154, R27, 0.48089820146560668945 ;  /* 0x3ef6384a9a1b7423 */ /* 0x000fe2000001001b */
[----:B------:R-:W-:Y:S01]  /*a2d0*/  FMUL R23, R68, 0.25 ;  /* 0x3e80000044177820 */ /* 0x000fe20000400000 */
[----:B------:R-:W-:Y:S01]  /*a2e0*/  FMUL R142, R61, 0.25 ;  /* 0x3e8000003d8e7820 */ /* 0x000fe20000400000 */
[----:B------:R-:W-:Y:S01]  /*a2f0*/  @!P3 FMUL R113, R113, 16777216 ;  /* 0x4b8000007171b820 */ /* 0x000fe20000400000 */
[----:B------:R-:W0:Y:S01]  /*a300*/  LDS.128 R8, [R0] ;  /* 0x0000000000087984 */ /* 0x000e220000000c00 */
[----:B------:R-:W-:Y:S01]  /*a310*/  @!P3 FMUL R112, R112, 16777216 ;  /* 0x4b8000007070b820 */ /* 0x000fe20000400000 */
[----:B------:R-:W-:Y:S01]  /*a320*/  FSEL R138, R138, R65, P2 ;  /* 0x000000418a8a7208 */ /* 0x000fe20001000000 */
[----:B------:R-:W-:Y:S01]  /*a330*/  @!P3 FMUL R105, R105, 16777216 ;  /* 0x4b8000006969b820 */ /* 0x000fe20000400000 */
[----:B------:R-:W-:Y:S01]  /*a340*/  FMUL R65, R219, R114 ;  /* 0x00000072db417220 */ /* 0x000fe20000400000 */
[----:B------:R-:W-:Y:S01]  /*a350*/  @!P3 FMUL R104, R104, 16777216 ;  /* 0x4b8000006868b820 */ /* 0x000fe20000400000 */
[----:B------:R-:W-:Y:S01]  /*a360*/  FFMA.FTZ R20, R153, R20, 0.1716887056827545166 ;  /* 0x3e2fcf2a99147423 */ /* 0x000fe20000010014 */
[----:B------:R-:W-:Y:S01]  /*a370*/  FFMA.FTZ R27, R154, R27, -0.72134751081466674805 ;  /* 0xbf38aa3b9a1b7423 */ /* 0x000fe2000001001b */
        /* <DEDUP_REMOVED lines=8> */
[----:B------:R-:W-:Y:S01]  /*a400*/  FMUL R113, R29, R112 ;  /* 0x000000701d717220 */ /* 0x000fe20000400000 */
[----:B------:R-:W-:Y:S01]  /*a410*/  @!P5 FMUL R107, R107, 16777216 ;  /* 0x4b8000006b6bd820 */ /* 0x000fe20000400000 */
[----:B------:R-:W-:Y:S01]  /*a420*/  @!P5 FMUL R106, R106, 16777216 ;  /* 0x4b8000006a6ad820 */ /* 0x000fe20000400000 */
[----:B------:R-:W-:Y:S01]  /*a430*/  @!P5 FMUL R91, R91, 16777216 ;  /* 0x4b8000005b5bd820 */ /* 0x000fe20000400000 */
[----:B------:R-:W-:Y:S01]  /*a440*/  @!P5 FMUL R83, R83, 16777216 ;  /* 0x4b8000005353d820 */ /* 0x000fe20000400000 */
[----:B------:R-:W-:Y:S01]  /*a450*/  @!P3 FMUL R89, R89, 16777216 ;  /* 0x4b8000005959b820 */ /* 0x000fe20000400000 */
[----:B------:R-:W-:Y:S01]  /*a460*/  FMUL R112, R29, R105 ;  /* 0x000000691d707220 */ /* 0x000fe20000400000 */
[----:B------:R-:W-:Y:S01]  /*a470*/  @!P5 FMUL R122, R122, 16777216 ;  /* 0x4b8000007a7ad820 */ /* 0x000fe20000400000 */
[----:B------:R-:W-:Y:S01]  /*a480*/  @!P5 FMUL R115, R115, 16777216 ;  /* 0x4b8000007373d820 */ /* 0x000fe20000400000 */
[----:B------:R-:W-:Y:S01]  /*a490*/  @!P5 FMUL R98, R98, 16777216 ;  /* 0x4b8000006262d820 */ /* 0x000fe20000400000 */
[----:B------:R-:W-:Y:S01]  /*a4a0*/  @!P5 FMUL R82, R82, 16777216 ;  /* 0x4b8000005252d820 */ /* 0x000fe20000400000 */
[----:B------:R-:W-:Y:S01]  /*a4b0*/  @!P5 FMUL R79, R79, 16777216 ;  /* 0x4b8000004f4fd820 */ /* 0x000fe20000400000 */
[----:B------:R-:W-:Y:S01]  /*a4c0*/  @!P5 FMUL R71, R71, 16777216 ;  /* 0x4b8000004747d820 */ /* 0x000fe20000400000 */
[----:B------:R-:W-:Y:S01]  /*a4d0*/  @!P5 FMUL R70, R70, 16777216 ;  /* 0x4b8000004646d820 */ /* 0x000fe20000400000 */
[----:B------:R-:W-:Y:S01]  /*a4e0*/  @!P3 FMUL R88, R88, 16777216 ;  /* 0x4b8000005858b820 */ /* 0x000fe20000400000 */
[----:B------:R-:W-:Y:S01]  /*a4f0*/  FMUL R105, R29, R104 ;  /* 0x000000681d697220 */ /* 0x000fe20000400000 */
[----:B------:R-:W-:Y:S01]  /*a500*/  FFMA.FTZ R20, R153, R20, -0.17900948226451873779 ;  /* 0xbe374e4399147423 */ /* 0x000fe20000010014 */
        /* <DEDUP_REMOVED lines=50> */
[----:B------:R-:W-:Y:S01]  /*a830*/  FMUL R97, R29, R96 ;  /* 0x000000601d617220 */ /* 0x000fe20000400000 */
[C---:B------:R-:W-:Y:S01]  /*a840*/  FMUL R68, R219.reuse, R107 ;  /* 0x0000006bdb447220 */ /* 0x040fe20000400000 */
[C---:B------:R-:W-:Y:S01]  /*a850*/  FMUL R69, R219.reuse, R106 ;  /* 0x0000006adb457220 */ /* 0x040fe20000400000 */
[C---:B------:R-:W-:Y:S01]  /*a860*/  FMUL R60, R219.reuse, R91 ;  /* 0x0000005bdb3c7220 */ /* 0x040fe20000400000 */
        /* <DEDUP_REMOVED lines=43> */
[C---:B------:R-:W-:Y:S01]  /*ab20*/  FMUL R83, R219.reuse, R82 ;  /* 0x00000052db537220 */ /* 0x040fe20000400000 */
[C---:B------:R-:W-:Y:S01]  /*ab30*/  FMUL R91, R219.reuse, R79 ;  /* 0x0000004fdb5b7220 */ /* 0x040fe20000400000 */
[C---:B------:R-:W-:Y:S01]  /*ab40*/  FMUL R106, R219.reuse, R71 ;  /* 0x00000047db6a7220 */ /* 0x040fe20000400000 */
[----:B------:R-:W-:Y:S01]  /*ab50*/  FMUL R107, R219, R70 ;  /* 0x00000046db6b7220 */ /* 0x000fe20000400000 */
[----:B------:R-:W-:Y:S01]  /*ab60*/  @!P3 FMUL R151, R151, 16777216 ;  /* 0x4b8000009797b820 */ /* 0x000fe20000400000 */
[----:B------:R-:W-:Y:S01]  /*ab70*/  FMUL R89, R29, R88 ;  /* 0x000000581d597220 */ /* 0x000fe20000400000 */
[----:B------:R-:W-:Y:S01]  /*ab80*/  FFMA.FTZ R20, R153, R20, 0.20512372255325317383 ;  /* 0x3e520bf499147423 */ /* 0x000fe20000010014 */
[C---:B------:R-:W-:Y:S01]  /*ab90*/  FMUL R27, R154.reuse, R27 ;  /* 0x0000001b9a1b7220 */ /* 0x040fe20000400000 */
        /* <DEDUP_REMOVED lines=34> */
[----:B------:R-:W-:Y:S01]  /*adc0*/  FMUL R38, R219, R38 ;  /* 0x00000026db267220 */ /* 0x000fe20000400000 */
[C---:B------:R-:W-:Y:S01]  /*add0*/  FMUL R70, R29.reuse, R137 ;  /* 0x000000891d467220 */ /* 0x040fe20000400000 */
[C---:B------:R-:W-:Y:S01]  /*ade0*/  FMUL R71, R29.reuse, R136 ;  /* 0x000000881d477220 */ /* 0x040fe20000400000 */
[C---:B------:R-:W-:Y:S01]  /*adf0*/  FMUL R82, R29.reuse, R129 ;  /* 0x000000811d527220 */ /* 0x040fe20000400000 */
[C---:B------:R-:W-:Y:S01]  /*ae00*/  FMUL R79, R29.reuse, R128 ;  /* 0x000000801d4f7220 */ /* 0x040fe20000400000 */
[----:B------:R-:W-:Y:S01]  /*ae10*/  FMUL R88, R29, R81 ;  /* 0x000000511d587220 */ /* 0x000fe20000400000 */
[----:B------:R-:W-:Y:S01]  /*ae20*/  FMUL R219, R219, R34 ;  /* 0x00000022dbdb7220 */ /* 0x000fe20000400000 */
        /* <DEDUP_REMOVED lines=44> */
[----:B------:R-:W-:Y:S01]  /*b0f0*/  FFMA.FTZ R20, R153, R20, -0.24046532809734344482 ;  /* 0xbe763c8b99147423 */ /* 0x000fe20000010014 */
[----:B------:R-:W-:Y:S01]  /*b100*/  FMUL R29, R29, R151 ;  /* 0x000000971d1d7220 */ /* 0x000fe20000400000 */
[----:B------:R-:W-:Y:S01]  /*b110*/  FFMA.FTZ R154, R154, 1.4426950216293334961, R27 ;  /* 0x3fb8aa3b9a9a7823 */ /* 0x000fe2000001001b */
[----:B------:R-:W-:Y:S01]  /*b120*/  F2FP.F16.F32.PACK_AB R26, R38, R219 ;  /* 0x000000db261a723e */ /* 0x000fe200000000ff */
[----:B------:R-:W-:Y:S01]  /*b130*/  FFMA.FTZ R20, R153, R20, 0.28857114911079406738 ;  /* 0x3e93bf9999147423 */ /* 0x000fe20000010014 */
[----:B------:R-:W-:Y:S01]  /*b140*/  F2FP.F16.F32.PACK_AB R27, R39, R42 ;  /* 0x0000002a271b723e */ /* 0x000fe200000000ff */
[----:B------:R-:W-:Y:S01]  /*b150*/  FADD R77, R25, R154 ;  /* 0x0000009a194d7221 */ /* 0x000fe20000000000 */
[----:B------:R-:W-:Y:S01]  /*b160*/  F2FP.F16.F32.PACK_AB R24, R24, R29 ;  /* 0x0000001d1818723e */ /* 0x000fe200000000ff */
[----:B------:R-:W-:Y:S01]  /*b170*/  FFMA.FTZ R20, R153, R20, -0.36067417263984680176 ;  /* 0xbeb8aa4999147423 */ /* 0x000fe20000010014 */
[----:B------:R-:W-:Y:S01]  /*b180*/  F2FP.F16.F32.PACK_AB R25, R37, R150 ;  /* 0x000000962519723e */ /* 0x000fe200000000ff */
[----:B------:R-:W-:Y:S01]  /*b190*/  BAR.SYNC.DEFER_BLOCKING 0x0 ;  /* 0x0000000000007b1d */ /* 0x000fe20000010000 */
[----:B------:R-:W-:Y:S01]  /*b1a0*/  ISETP.GE.U32.AND P2, PT, R33, 0x7f800000, PT ;  /* 0x7f8000002100780c */ /* 0x000fe20003f46070 */
[----:B------:R-:W-:Y:S01]  /*b1b0*/  FFMA.FTZ R20, R153, R20, 0.48089820146560668945 ;  /* 0x3ef6384a99147423 */ /* 0x000fe20000010014 */
[----:B------:R-:W-:-:S02]  /*b1c0*/  ISETP.GE.U32.AND P3, PT, R32, 0x7f800000, PT ;  /* 0x7f8000002000780c */ /* 0x000fc40003f66070 */
[----:B------:R-:W-:Y:S01]  /*b1d0*/  F2FP.F16.F32.PACK_AB R29, R45, R22 ;  /* 0x000000162d1d723e */ /* 0x000fe200000000ff */
[----:B------:R-:W-:Y:S01]  /*b1e0*/  FFMA.FTZ R20, R153, R20, -0.72134751081466674805 ;  /* 0xbf38aa3b99147423 */ /* 0x000fe20000010014 */
[----:B------:R-:W-:Y:S01]  /*b1f0*/  F2FP.F16.F32.PACK_AB R30, R46, R43 ;  /* 0x0000002b2e1e723e */ /* 0x000fe200000000ff */
[----:B------:R-:W1:Y:S01]  /*b200*/  S2R R238, SR_CTAID.X ;  /* 0x0000000000ee7919 */ /* 0x000e620000002500 */
[----:B------:R-:W-:Y:S01]  /*b210*/  F2FP.F16.F32.PACK_AB R31, R47, R50 ;  /* 0x000000322f1f723e */ /* 0x000fe200000000ff */
[----:B------:R-:W-:Y:S01]  /*b220*/  FMUL R20, R153, R20 ;  /* 0x0000001499147220 */ /* 0x000fe20000400000 */
[----:B------:R-:W-:Y:S01]  /*b230*/  FSETP.NEU.AND P1, PT, R33, RZ, PT ;  /* 0x000000ff2100720b */ /* 0x000fe20003f2d000 */
[----:B------:R-:W2:Y:S01]  /*b240*/  S2R R239, SR_TID.X ;  /* 0x0000000000ef7919 */ /* 0x000ea20000002100 */
[----:B------:R-:W-:Y:S01]  /*b250*/  F2FP.F16.F32.PACK_AB R36, R143, R138 ;  /* 0x0000008a8f24723e */ /* 0x000fe200000000ff */
[C---:B------:R-:W-:Y:S01]  /*b260*/  FMUL R20, R153.reuse, R20 ;  /* 0x0000001499147220 */ /* 0x040fe20000400000 */
[----:B------:R-:W-:Y:S01]  /*b270*/  F2FP.F16.F32.PACK_AB R37, R142, R139 ;  /* 0x0000008b8e25723e */ /* 0x000fe200000000ff */
[----:B------:R-:W-:Y:S01]  /*b280*/  @P3 IMAD.MOV.U32 R23, RZ, RZ, 0x7f800000 ;  /* 0x7f800000ff173424 */ /* 0x000fe200078e00ff */
[----:B------:R-:W-:Y:S01]  /*b290*/  F2FP.F16.F32.PACK_AB R38, R62, R123 ;  /* 0x0000007b3e26723e */ /* 0x000fe200000000ff */
[----:B------:R-:W-:Y:S01]  /*b2a0*/  FFMA.FTZ R153, R153, 1.4426950216293334961, R20 ;  /* 0x3fb8aa3b99997823 */ /* 0x000fe20000010014 */
[----:B------:R-:W-:Y:S01]  /*b2b0*/  @P2 IMAD.MOV.U32 R20, RZ, RZ, 0x7f800000 ;  /* 0x7f800000ff142424 */ /* 0x000fe200078e00ff */
[----:B------:R-:W-:Y:S01]  /*b2c0*/  F2FP.F16.F32.PACK_AB R39, R63, R130 ;  /* 0x000000823f27723e */ /* 0x000fe200000000ff */
[----:B------:R-:W3:Y:S01]  /*b2d0*/  S2R R240, SR_CTAID.Y ;  /* 0x0000000000f07919 */ /* 0x000ee20000002600 */
[----:B------:R-:W-:Y:S01]  /*b2e0*/  FADD R76, R28, R153 ;  /* 0x000000991c4c7221 */ /* 0x000fe20000000000 */
[----:B------:R-:W-:Y:S01]  /*b2f0*/  @P2 FFMA.FTZ R77, R33, R20, +INF ;  /* 0x7f800000214d2423 */ /* 0x000fe20000010014 */
[----:B------:R-:W-:Y:S01]  /*b300*/  @P3 FFMA.FTZ R76, R32, R23, +INF ;  /* 0x7f800000204c3423 */ /* 0x000fe20000010017 */
[----:B------:R-:W-:Y:S01]  /*b310*/  STSM.16.M88.4 [R4], R24 ;  /* 0x0000001804007844 */ /* 0x000fe20000000200 */
[----:B------:R-:W-:-:S02]  /*b320*/  F2FP.F16.F32.PACK_AB R28, R44, R21 ;  /* 0x000000152c1c723e */ /* 0x000fc400000000ff */
[----:B------:R-:W-:Y:S01]  /*b330*/  FSETP.NEU.AND P2, PT, R32, RZ, PT ;  /* 0x000000ff2000720b */ /* 0x000fe20003f4d000 */
[----:B------:R-:W-:Y:S01]  /*b340*/  BAR.SYNC.DEFER_BLOCKING 0x0 ;  /* 0x0000000000007b1d */ /* 0x000fe20000010000 */
[----:B------:R-:W-:Y:S02]  /*b350*/  F2FP.F16.F32.PACK_AB R32, R52, R35 ;  /* 0x000000233420723e */ /* 0x000fe400000000ff */
[----:B------:R-:W-:Y:S02]  /*b360*/  F2FP.F16.F32.PACK_AB R33, R53, R34 ;  /* 0x000000223521723e */ /* 0x000fe400000000ff */
[----:B------:R-:W-:Y:S02]  /*b370*/  F2FP.F16.F32.PACK_AB R34, R54, R51 ;  /* 0x000000333622723e */ /* 0x000fe400000000ff */
[----:B------:R-:W-:Y:S02]  /*b380*/  F2FP.F16.F32.PACK_AB R35, R55, R152 ;  /* 0x000000983723723e */ /* 0x000fe400000000ff */
[----:B------:R-:W-:-:S02]  /*b390*/  F2FP.F16.F32.PACK_AB R44, R135, R136 ;  /* 0x00000088872c723e */ /* 0x000fc400000000ff */
[----:B------:R-:W-:Y:S01]  /*b3a0*/  F2FP.F16.F32.PACK_AB R45, R128, R137 ;  /* 0x00000089802d723e */ /* 0x000fe200000000ff */
[----:B-1----:R-:W-:Y:S01]  /*b3b0*/  IMAD.SHL.U32 R238, R238, 0x40, RZ ;  /* 0x00000040eeee7824 */ /* 0x002fe200078e00ff */
[----:B------:R-:W-:Y:S02]  /*b3c0*/  F2FP.F16.F32.PACK_AB R46, R107, R122 ;  /* 0x0000007a6b2e723e */ /* 0x000fe400000000ff */
[----:B------:R-:W-:Y:S02]  /*b3d0*/  F2FP.F16.F32.PACK_AB R47, R106, R115 ;  /* 0x000000736a2f723e */ /* 0x000fe400000000ff */
[----:B------:R-:W-:Y:S02]  /*b3e0*/  F2FP.F16.F32.PACK_AB R40, R120, R129 ;  /* 0x000000817828723e */ /* 0x000fe400000000ff */
[----:B------:R-:W-:Y:S02]  /*b3f0*/  F2FP.F16.F32.PACK_AB R41, R80, R121 ;  /* 0x000000795029723e */ /* 0x000fe400000000ff */
[----:B------:R-:W-:-:S02]  /*b400*/  F2FP.F16.F32.PACK_AB R42, R78, R99 ;  /* 0x000000634e2a723e */ /* 0x000fc400000000ff */
[----:B------:R-:W-:Y:S01]  /*b410*/  F2FP.F16.F32.PACK_AB R43, R91, R98 ;  /* 0x000000625b2b723e */ /* 0x000fe200000000ff */
[----:B------:R-:W1:Y:S01]  /*b420*/  LDS.128 R20, [R0] ;  /* 0x0000000000147984 */ /* 0x000e620000000c00 */
[----:B------:R-:W-:Y:S01]  /*b430*/  F2FP.F16.F32.PACK_AB R48, R84, R81 ;  /* 0x000000515430723e */ /* 0x000fe200000000ff */
[----:B------:R-:W4:Y:S01]  /*b440*/  LDC R78, c[0x0][0x278] ;  /* 0x00009e00ff4e7b82 */ /* 0x000f220000000800 */
[----:B------:R-:W-:-:S07]  /*b450*/  F2FP.F16.F32.PACK_AB R49, R85, R88 ;  /* 0x000000585531723e */ /* 0x000fce00000000ff */
[----:B------:R-:W-:Y:S01]  /*b460*/  BAR.SYNC.DEFER_BLOCKING 0x0 ;  /* 0x0000000000007b1d */ /* 0x000fe20000010000 */
[----:B------:R-:W-:Y:S02]  /*b470*/  F2FP.F16.F32.PACK_AB R50, R86, R83 ;  /* 0x000000535632723e */ /* 0x000fe400000000ff */
[----:B------:R-:W-:Y:S02]  /*b480*/  F2FP.F16.F32.PACK_AB R51, R87, R90 ;  /* 0x0000005a5733723e */ /* 0x000fe400000000ff */
[----:B------:R-:W-:Y:S02]  /*b490*/  F2FP.F16.F32.PACK_AB R52, R92, R89 ;  /* 0x000000595c34723e */ /* 0x000fe400000000ff */
[----:B------:R-:W-:Y:S02]  /*b4a0*/  F2FP.F16.F32.PACK_AB R53, R93, R96 ;  /* 0x000000605d35723e */ /* 0x000fe400000000ff */
[----:B------:R-:W-:Y:S02]  /*b4b0*/  F2FP.F16.F32.PACK_AB R54, R94, R61 ;  /* 0x0000003d5e36723e */ /* 0x000fe400000000ff */
[----:B------:R-:W-:-:S02]  /*b4c0*/  F2FP.F16.F32.PACK_AB R55, R95, R60 ;  /* 0x0000003c5f37723e */ /* 0x000fc400000000ff */
[----:B------:R-:W-:Y:S02]  /*b4d0*/  F2FP.F16.F32.PACK_AB R60, R100, R97 ;  /* 0x00000061643c723e */ /* 0x000fe400000000ff */
[----:B------:R-:W-:Y:S02]  /*b4e0*/  F2FP.F16.F32.PACK_AB R61, R101, R104 ;  /* 0x00000068653d723e */ /* 0x000fe400000000ff */
[----:B------:R-:W-:Y:S01]  /*b4f0*/  F2FP.F16.F32.PACK_AB R62, R102, R73 ;  /* 0x00000049663e723e */ /* 0x000fe200000000ff */
[----:B------:R-:W5:Y:S01]  /*b500*/  LDC.64 R100, c[0x0][0x228] ;  /* 0x00008a00ff647b82 */ /* 0x000f620000000a00 */
[----:B------:R-:W-:Y:S02]  /*b510*/  F2FP.F16.F32.PACK_AB R63, R103, R72 ;  /* 0x00000048673f723e */ /* 0x000fe400000000ff */
[----:B------:R-:W-:Y:S02]  /*b520*/  F2FP.F16.F32.PACK_AB R108, R108, R105 ;  /* 0x000000696c6c723e */ /* 0x000fe400000000ff */
[----:B------:R-:W-:Y:S01]  /*b530*/  F2FP.F16.F32.PACK_AB R109, R109, R112 ;  /* 0x000000706d6d723e */ /* 0x000fe200000000ff */
[----:B------:R-:W-:Y:S01]  /*b540*/  STSM.16.M88.4 [R4], R28 ;  /* 0x0000001c04007844 */ /* 0x000fe20000000200 */
[----:B------:R-:W-:-:S02]  /*b550*/  F2FP.F16.F32.PACK_AB R110, R110, R69 ;  /* 0x000000456e6e723e */ /* 0x000fc400000000ff */
[----:B------:R-:W-:Y:S01]  /*b560*/  F2FP.F16.F32.PACK_AB R111, R111, R68 ;  /* 0x000000446f6f723e */ /* 0x000fe200000000ff */
[----:B------:R-:W-:Y:S01]  /*b570*/  BAR.SYNC.DEFER_BLOCKING 0x0 ;  /* 0x0000000000007b1d */ /* 0x000fe20000010000 */
[----:B------:R-:W-:Y:S02]  /*b580*/  F2FP.F16.F32.PACK_AB R116, R116, R113 ;  /* 0x000000717474723e */ /* 0x000fe400000000ff */
[----:B------:R-:W-:Y:S02]  /*b590*/  F2FP.F16.F32.PACK_AB R117, R117, R114 ;  /* 0x000000727575723e */ /* 0x000fe400000000ff */
[----:B------:R-:W-:-:S03]  /*b5a0*/  F2FP.F16.F32.PACK_AB R118, R118, R65 ;  /* 0x000000417676723e */ /* 0x000fc600000000ff */
[----:B------:R-:W3:Y:S01]  /*b5b0*/  LDC.64 R68, c[0x0][0x270] ;  /* 0x00009c00ff447b82 */ /* 0x000ee20000000a00 */
        /* <DEDUP_REMOVED lines=9> */
[----:B------:R-:W1:Y:S01]  /*b650*/  LDS.128 R24, [R0] ;  /* 0x0000000000187984 */ /* 0x000e620000000c00 */
[----:B--2---:R-:W-:Y:S02]  /*b660*/  LOP3.LUT R238, R238, 0x3f, R239, 0xf8, !PT ;  /* 0x0000003feeee7812 */ /* 0x004fe400078ef8ef */
[----:B------:R-:W-:Y:S01]  /*b670*/  SHF.R.U32.HI R81, RZ, 0x6, R5 ;  /* 0x00000006ff517819 */ /* 0x000fe20000011605 */
[----:B------:R-:W-:Y:S01]  /*b680*/  BAR.SYNC.DEFER_BLOCKING 0x0 ;  /* 0x0000000000007b1d */ /* 0x000fe20000010000 */
[----:B------:R-:W-:Y:S01]  /*b690*/  F2FP.F16.F32.PACK_AB R140, R140, R71 ;  /* 0x000000478c8c723e */ /* 0x000fe200000000ff */
[----:B---3--:R-:W-:Y:S01]  /*b6a0*/  IMAD R64, R240, R68, RZ ;  /* 0x00000044f0407224 */ /* 0x008fe200078e02ff */
[----:B------:R-:W-:Y:S01]  /*b6b0*/  F2FP.F16.F32.PACK_AB R141, R141, R70 ;  /* 0x000000468d8d723e */ /* 0x000fe200000000ff */
[----:B------:R-:W-:Y:S01]  /*b6c0*/  IMAD R65, R238, R69, RZ ;  /* 0x00000045ee417224 */ /* 0x000fe200078e02ff */
[----:B------:R-:W-:Y:S01]  /*b6d0*/  SGXT.U32 R81, R81, 0x1 ;  /* 0x000000015151781a */ /* 0x000fe20000000000 */
[----:B------:R-:W-:Y:S01]  /*b6e0*/  IMAD.SHL.U32 R5, R64, 0x2, RZ ;  /* 0x0000000240057824 */ /* 0x000fe200078e00ff */
[----:B------:R-:W-:Y:S01]  /*b6f0*/  F2FP.F16.F32.PACK_AB R142, R17, R18 ;  /* 0x00000012118e723e */ /* 0x000fe200000000ff */
[----:B------:R-:W-:Y:S01]  /*b700*/  IMAD.SHL.U32 R68, R65, 0x2, RZ ;  /* 0x0000000241447824 */ /* 0x000fe200078e00ff */
[----:B------:R-:W-:Y:S01]  /*b710*/  F2FP.F16.F32.PACK_AB R143, R14, R19 ;  /* 0x000000130e8f723e */ /* 0x000fe200000000ff */
[----:B----4-:R-:W-:Y:S01]  /*b720*/  IMAD R81, R81, R78, RZ ;  /* 0x0000004e51517224 */ /* 0x010fe200078e02ff */
[----:B------:R-:W-:Y:S01]  /*b730*/  F2FP.F16.F32.PACK_AB R148, R148, R67 ;  /* 0x000000439494723e */ /* 0x000fe200000000ff */
[----:B------:R-:W-:Y:S01]  /*b740*/  IMAD.HI R14, R64, 0x2, RZ ;  /* 0x00000002400e7827 */ /* 0x000fe200078e02ff */
[----:B-----5:R-:W-:-:S02]  /*b750*/  IADD3 R5, P3, P4, R68, R100, R5 ;  /* 0x0000006444057210 */ /* 0x020fc40007c7e005 */
[----:B------:R-:W-:Y:S01]  /*b760*/  F2FP.F16.F32.PACK_AB R149, R149, R66 ;  /* 0x000000429595723e */ /* 0x000fe200000000ff */
[----:B------:R-:W-:Y:S01]  /*b770*/  IMAD R83, R78, 0x2, R81 ;  /* 0x000000024e537824 */ /* 0x000fe200078e0251 */
[----:B------:R-:W-:Y:S01]  /*b780*/  F2FP.F16.F32.PACK_AB R150, R7, R12 ;  /* 0x0000000c0796723e */ /* 0x000fe200000000ff */
[----:B------:R-:W-:Y:S01]  /*b790*/  IMAD.HI R65, R65, 0x2, RZ ;  /* 0x0000000241417827 */ /* 0x000fe200078e02ff */
[----:B------:R-:W-:Y:S02]  /*b7a0*/  F2FP.F16.F32.PACK_AB R151, R6, R13 ;  /* 0x0000000d0697723e */ /* 0x000fe400000000ff */
[----:B0-----:R-:W-:Y:S01]  /*b7b0*/  PRMT R82, R10, 0x7632, R82 ;  /* 0x000076320a527816 */ /* 0x001fe20000000052 */
[C---:B------:R-:W-:Y:S01]  /*b7c0*/  IMAD R85, R78.reuse, 0x2, R83 ;  /* 0x000000024e557824 */ /* 0x040fe200078e0253 */
[----:B------:R-:W-:Y:S01]  /*b7d0*/  IADD3.X R14, R65, R101, R14, P3, P4 ;  /* 0x00000065410e7210 */ /* 0x000fe20001fe840e */
[----:B------:R-:W-:Y:S01]  /*b7e0*/  STSM.16.M88.4 [R4], R32 ;  /* 0x0000002004007844 */ /* 0x000fe20000000200 */
[----:B------:R-:W-:Y:S01]  /*b7f0*/  BAR.SYNC.DEFER_BLOCKING 0x0 ;  /* 0x0000000000007b1d */ /* 0x000fe20000010000 */
[----:B------:R-:W-:Y:S01]  /*b800*/  IMAD R87, R78, 0x2, R85 ;  /* 0x000000024e577824 */ /* 0x000fe200078e0255 */
[----:B------:R-:W-:-:S02]  /*b810*/  LEA R12, P3, R81, R5, 0x1 ;  /* 0x00000005510c7211 */ /* 0x000fc400078608ff */
[-C--:B------:R-:W-:Y:S01]  /*b820*/  LEA R6, P4, R83, R5.reuse, 0x1 ;  /* 0x0000000553067211 */ /* 0x080fe200078808ff */
[C---:B------:R-:W-:Y:S01]  /*b830*/  IMAD R89, R78.reuse, 0x2, R87 ;  /* 0x000000024e597824 */ /* 0x040fe200078e0257 */
[-C--:B------:R-:W-:Y:S02]  /*b840*/  LEA.HI.X.SX32 R13, R81, R14.reuse, 0x1, P3 ;  /* 0x0000000e510d7211 */ /* 0x080fe400018f0eff */
[-C--:B------:R-:W-:Y:S01]  /*b850*/  LEA R18, P3, R85, R5.reuse, 0x1 ;  /* 0x0000000555127211 */ /* 0x080fe200078608ff */
[C---:B------:R-:W-:Y:S01]  /*b860*/  IMAD R91, R78.reuse, 0x2, R89 ;  /* 0x000000024e5b7824 */ /* 0x040fe200078e0259 */
[-C--:B------:R-:W-:Y:S02]  /*b870*/  LEA.HI.X.SX32 R7, R83, R14.reuse, 0x1, P4 ;  /* 0x0000000e53077211 */ /* 0x080fe400020f0eff */
[----:B------:R-:W-:Y:S01]  /*b880*/  LEA.HI.X.SX32 R19, R85, R14, 0x1, P3 ;  /* 0x0000000e55137211 */ /* 0x000fe200018f0eff */
[----:B------:R-:W-:Y:S01]  /*b890*/  IMAD R93, R78, 0x2, R91 ;  /* 0x000000024e5d7824 */ /* 0x000fe200078e025b */
[----:B------:R-:W-:-:S02]  /*b8a0*/  LEA R80, P3, R87, R5, 0x1 ;  /* 0x0000000557507211 */ /* 0x000fc400078608ff */
[----:B------:R-:W-:Y:S01]  /*b8b0*/  PRMT R84, R11, 0x7632, R84 ;  /* 0x000076320b547816 */ /* 0x000fe20000000054 */
[C---:B------:R-:W-:Y:S01]  /*b8c0*/  IMAD R79, R78.reuse, 0x2, R93 ;  /* 0x000000024e4f7824 */ /* 0x040fe200078e025d */
[----:B------:R-:W-:Y:S02]  /*b8d0*/  LEA.HI.X.SX32 R81, R87, R14, 0x1, P3 ;  /* 0x0000000e57517211 */ /* 0x000fe400018f0eff */
[----:B------:R-:W-:Y:S01]  /*b8e0*/  FSEL R77, R77, -INF , P1 ;  /* 0xff8000004d4d7808 */ /* 0x000fe20000800000 */
[----:B------:R-:W-:Y:S01]  /*b8f0*/  IMAD R95, R78, 0x2, R79 ;  /* 0x000000024e5f7824 */ /* 0x000fe200078e024f */
[----:B------:R-:W-:Y:S01]  /*b900*/  FSEL R76, R76, -INF , P2 ;  /* 0xff8000004c4c7808 */ /* 0x000fe20001000000 */
[----:B------:R-:W0:Y:S02]  /*b910*/  LDS.128 R28, [R0] ;  /* 0x00000000001c7984 */ /* 0x000e240000000c00 */
[----:B------:R-:W-:Y:S02]  /*b920*/  IMAD R97, R78, 0x2, R95 ;  /* 0x000000024e617824 */ /* 0x000fe400078e025f */
[----:B------:R-:W-:Y:S01]  /*b930*/  FFMA R15, R76, 0.69314718246459960938, R15 ;  /* 0x3f3172184c0f7823 */ /* 0x000fe2000000000f */
[----:B------:R-:W-:Y:S01]  /*b940*/  BAR.SYNC.DEFER_BLOCKING 0x0 ;  /* 0x0000000000007b1d */ /* 0x000fe20000010000 */
[----:B------:R-:W-:-:S04]  /*b950*/  IMAD R17, R78, 0x2, R97 ;  /* 0x000000024e117824 */ /* 0x000fc800078e0261 */
[----:B------:R-:W-:-:S05]  /*b960*/  IMAD R99, R78, 0x2, R17 ;  /* 0x000000024e637824 */ /* 0x000fca00078e0211 */
[----:B------:R-:W-:-:S05]  /*b970*/  LEA R101, R78, R99, 0x1 ;  /* 0x000000634e657211 */ /* 0x000fca00078e08ff */
[----:B------:R-:W-:-:S04]  /*b980*/  IMAD R103, R78, 0x2, R101 ;  /* 0x000000024e677824 */ /* 0x000fc800078e0265 */
[----:B------:R-:W-:-:S04]  /*b990*/  IMAD R105, R78, 0x2, R103 ;  /* 0x000000024e697824 */ /* 0x000fc800078e0267 */
[C---:B------:R-:W-:Y:S01]  /*b9a0*/  IMAD R107, R78.reuse, 0x2, R105 ;  /* 0x000000024e6b7824 */ /* 0x040fe200078e0269 */
[----:B------:R-:W-:Y:S03]  /*b9b0*/  STSM.16.M88.4 [R4], R36 ;  /* 0x0000002404007844 */ /* 0x000fe60000000200 */
[C---:B------:R-:W-:Y:S01]  /*b9c0*/  IMAD R83, R78.reuse, 0x2, R107 ;  /* 0x000000024e537824 */ /* 0x040fe200078e026b */
[----:B------:R-:W-:Y:S03]  /*b9d0*/  BAR.SYNC.DEFER_BLOCKING 0x0 ;  /* 0x0000000000007b1d */ /* 0x000fe60000010000 */
[----:B------:R-:W-:-:S03]  /*b9e0*/  IMAD R85, R78, 0x2, R83 ;  /* 0x000000024e557824 */ /* 0x000fc600078e0253 */
[----:B------:R-:W2:Y:S02]  /*b9f0*/  LDS.128 R32, [R0] ;  /* 0x0000000000207984 */ /* 0x000ea40000000c00 */
[----:B------:R-:W-:Y:S06]  /*ba00*/  BAR.SYNC.DEFER_BLOCKING 0x0 ;  /* 0x0000000000007b1d */ /* 0x000fec0000010000 */
[----:B------:R-:W-:Y:S02]  /*ba10*/  STSM.16.M88.4 [R4], R44 ;  /* 0x0000002c04007844 */ /* 0x000fe40000000200 */
[----:B------:R-:W-:Y:S06]  /*ba20*/  BAR.SYNC.DEFER_BLOCKING 0x0 ;  /* 0x0000000000007b1d */ /* 0x000fec0000010000 */
[----:B------:R-:W3:Y:S02]  /*ba30*/  LDS.128 R36, [R0] ;  /* 0x0000000000247984 */ /* 0x000ee40000000c00 */
[----:B------:R-:W-:Y:S06]  /*ba40*/  BAR.SYNC.DEFER_BLOCKING 0x0 ;  /* 0x0000000000007b1d */ /* 0x000fec0000010000 */
[----:B------:R-:W-:Y:S02]  /*ba50*/  STSM.16.M88.4 [R4], R40 ;  /* 0x0000002804007844 */ /* 0x000fe40000000200 */
[----:B------:R-:W-:Y:S06]  /*ba60*/  BAR.SYNC.DEFER_BLOCKING 0x0 ;  /* 0x0000000000007b1d */ /* 0x000fec0000010000 */
[----:B------:R-:W4:Y:S02]  /*ba70*/  LDS.128 R40, [R0] ;  /* 0x0000000000287984 */ /* 0x000f240000000c00 */
[----:B------:R-:W-:Y:S06]  /*ba80*/  BAR.SYNC.DEFER_BLOCKING 0x0 ;  /* 0x0000000000007b1d */ /* 0x000fec0000010000 */
[----:B------:R-:W-:Y:S02]  /*ba90*/  STSM.16.M88.4 [R4], R48 ;  /* 0x0000003004007844 */ /* 0x000fe40000000200 */
[----:B------:R-:W-:Y:S06]  /*baa0*/  BAR.SYNC.DEFER_BLOCKING 0x0 ;  /* 0x0000000000007b1d */ /* 0x000fec0000010000 */
[----:B------:R-:W-:Y:S02]  /*bab0*/  LDS.128 R44, [R0] ;  /* 0x00000000002c7984 */ /* 0x000fe40000000c00 */
        /* <DEDUP_REMOVED lines=9> */
[----:B------:R5:W-:Y:S02]  /*bb50*/  STSM.16.M88.4 [R4], R108 ;  /* 0x0000006c04007844 */ /* 0x000be40000000200 */
[----:B------:R-:W-:Y:S01]  /*bb60*/  BAR.SYNC.DEFER_BLOCKING 0x0 ;  /* 0x0000000000007b1d */ /* 0x000fe20000010000 */
[----:B-----5:R-:W-:-:S04]  /*bb70*/  IMAD R109, R78, 0x2, R85 ;  /* 0x000000024e6d7824 */ /* 0x020fc800078e0255 */
[----:B------:R-:W-:-:S04]  /*bb80*/  IMAD R111, R78, 0x2, R109 ;  /* 0x000000024e6f7824 */ /* 0x000fc800078e026d */
[----:B------:R-:W-:Y:S01]  /*bb90*/  IMAD R87, R78, 0x2, R111 ;  /* 0x000000024e577824 */ /* 0x000fe200078e026f */
[----:B------:R-:W5:Y:S01]  /*bba0*/  LDS.128 R60, [R0] ;  /* 0x00000000003c7984 */ /* 0x000f620000000c00 */
[----:B------:R-:W-:Y:S06]  /*bbb0*/  BAR.SYNC.DEFER_BLOCKING 0x0 ;  /* 0x0000000000007b1d */ /* 0x000fec0000010000 */
[----:B------:R-:W-:Y:S02]  /*bbc0*/  STSM.16.M88.4 [R4], R116 ;  /* 0x0000007404007844 */ /* 0x000fe40000000200 */
[----:B------:R-:W-:Y:S06]  /*bbd0*/  BAR.SYNC.DEFER_BLOCKING 0x0 ;  /* 0x0000000000007b1d */ /* 0x000fec0000010000 */
[----:B------:R-:W5:Y:S02]  /*bbe0*/  LDS.128 R72, [R0] ;  /* 0x0000000000487984 */ /* 0x000f640000000c00 */
        /* <DEDUP_REMOVED lines=13> */
[----:B------:R1:W-:Y:S02]  /*bcc0*/  STSM.16.M88.4 [R4], R148 ;  /* 0x0000009404007844 */ /* 0x0003e40000000200 */
[----:B------:R-:W-:Y:S01]  /*bcd0*/  BAR.SYNC.DEFER_BLOCKING 0x0 ;  /* 0x0000000000007b1d */ /* 0x000fe20000010000 */
[----:B-1----:R-:W-:-:S05]  /*bce0*/  PRMT R4, R8, 0x7632, R4 ;  /* 0x0000763208047816 */ /* 0x002fca0000000004 */
[----:B------:R1:W-:Y:S04]  /*bcf0*/  STG.E.U16 desc[UR60][R12.64], R8 ;  /* 0x000000080c007986 */ /* 0x0003e8000c10153c */
[----:B------:R0:W-:Y:S04]  /*bd00*/  STG.E.U16 desc[UR60][R6.64], R9 ;  /* 0x0000000906007986 */ /* 0x0001e8000c10153c */
[----:B------:R2:W-:Y:S01]  /*bd10*/  STG.E.U16 desc[UR60][R18.64], R10 ;  /* 0x0000000a12007986 */ /* 0x0005e2000c10153c */
[----:B-1----:R-:W-:-:S03]  /*bd20*/  LEA R12, P3, R89, R5, 0x1 ;  /* 0x00000005590c7211 */ /* 0x002fc600078608ff */
[----:B------:R1:W-:Y:S01]  /*bd30*/  STG.E.U16 desc[UR60][R80.64], R11 ;  /* 0x0000000b50007986 */ /* 0x0003e2000c10153c */
[-C--:B------:R-:W-:Y:S02]  /*bd40*/  LEA R8, P4, R93, R5.reuse, 0x1 ;  /* 0x000000055d087211 */ /* 0x080fe400078808ff */
[-C--:B------:R-:W-:Y:S01]  /*bd50*/  LEA.HI.X.SX32 R13, R89, R14.reuse, 0x1, P3 ;  /* 0x0000000e590d7211 */ /* 0x080fe200018f0eff */
[C---:B------:R-:W-:Y:S01]  /*bd60*/  IMAD R89, R78.reuse, 0x2, R87 ;  /* 0x000000024e597824 */ /* 0x040fe200078e0257 */
[-C--:B0-----:R-:W-:Y:S02]  /*bd70*/  LEA R6, P3, R91, R5.reuse, 0x1 ;  /* 0x000000055b067211 */ /* 0x081fe400078608ff */
[----:B--2---:R-:W-:Y:S01]  /*bd80*/  PRMT R19, R9, 0x7632, R19 ;  /* 0x0000763209137816 */ /* 0x004fe20000000013 */
[C---:B------:R-:W-:Y:S01]  /*bd90*/  IMAD R113, R78.reuse, 0x2, R89 ;  /* 0x000000024e717824 */ /* 0x040fe200078e0259 */
[-C--:B------:R-:W-:Y:S01]  /*bda0*/  LEA.HI.X.SX32 R7, R91, R14.reuse, 0x1, P3 ;  /* 0x0000000e5b077211 */ /* 0x080fe200018f0eff */
[----:B------:R0:W-:Y:S01]  /*bdb0*/  STG.E.U16 desc[UR60][R12.64], R4 ;  /* 0x000000040c007986 */ /* 0x0001e2000c10153c */
[----:B------:R-:W-:Y:S01]  /*bdc0*/  LEA.HI.X.SX32 R9, R93, R14, 0x1, P4 ;  /* 0x0000000e5d097211 */ /* 0x000fe200020f0eff */
[C---:B------:R-:W-:Y:S01]  /*bdd0*/  IMAD R91, R78.reuse, 0x2, R113 ;  /* 0x000000024e5b7824 */ /* 0x040fe200078e0271 */
[-C--:B------:R-:W-:Y:S01]  /*bde0*/  LEA R18, P3, R79, R5.reuse, 0x1 ;  /* 0x000000054f127211 */ /* 0x080fe200078608ff */
[----:B------:R2:W-:Y:S01]  /*bdf0*/  STG.E.U16 desc[UR60][R6.64], R19 ;  /* 0x0000001306007986 */ /* 0x0005e2000c10153c */
[----:B-1----:R-:W-:Y:S01]  /*be00*/  LEA R80, P4, R97, R5, 0x1 ;  /* 0x0000000561507211 */ /* 0x002fe200078808ff */
[----:B------:R-:W-:-:S02]  /*be10*/  IMAD R93, R78, 0x2, R91 ;  /* 0x000000024e5d7824 */ /* 0x000fc400078e025b */
[----:B------:R1:W-:Y:S01]  /*be20*/  STG.E.U16 desc[UR60][R8.64], R82 ;  /* 0x0000005208007986 */ /* 0x0003e2000c10153c */
[-C--:B------:R-:W-:Y:S02]  /*be30*/  LEA.HI.X.SX32 R81, R97, R14.reuse, 0x1, P4 ;  /* 0x0000000e61517211 */ /* 0x080fe400020f0eff */
[-C--:B0-----:R-:W-:Y:S02]  /*be40*/  LEA R12, P4, R105, R5.reuse, 0x1 ;  /* 0x00000005690c7211 */ /* 0x081fe400078808ff */
[----:B------:R-:W-:Y:S02]  /*be50*/  PRMT R4, R20, 0x7632, R4 ;  /* 0x0000763214047816 */ /* 0x000fe40000000004 */
[-C--:B--2---:R-:W-:Y:S01]  /*be60*/  LEA.HI.X.SX32 R19, R79, R14.reuse, 0x1, P3 ;  /* 0x0000000e4f137211 */ /* 0x084fe200018f0eff */
[C---:B------:R-:W-:Y:S01]  /*be70*/  IMAD R79, R78.reuse, 0x2, R93 ;  /* 0x000000024e4f7824 */ /* 0x040fe200078e025d */
[-C--:B------:R-:W-:Y:S02]  /*be80*/  LEA R10, P3, R95, R5.reuse, 0x1 ;  /* 0x000000055f0a7211 */ /* 0x080fe400078608ff */
[-C--:B------:R-:W-:Y:S01]  /*be90*/  LEA.HI.X.SX32 R13, R105, R14.reuse, 0x1, P4 ;  /* 0x0000000e690d7211 */ /* 0x080fe200020f0eff */
[C---:B------:R-:W-:Y:S01]  /*bea0*/  IMAD R115, R78.reuse, 0x2, R79 ;  /* 0x000000024e737824 */ /* 0x040fe200078e024f */
[-C--:B------:R-:W-:Y:S01]  /*beb0*/  LEA.HI.X.SX32 R11, R95, R14.reuse, 0x1, P3 ;  /* 0x0000000e5f0b7211 */ /* 0x080fe200018f0eff */
[----:B------:R0:W-:Y:S01]  /*bec0*/  STG.E.U16 desc[UR60][R18.64], R84 ;  /* 0x0000005412007986 */ /* 0x0001e2000c10153c */
[CC--:B------:R-:W-:Y:S01]  /*bed0*/  LEA R6, P3, R17.reuse, R5.reuse, 0x1 ;  /* 0x0000000511067211 */ /* 0x0c0fe200078608ff */
[----:B------:R-:W-:Y:S01]  /*bee0*/  IMAD R95, R78, 0x2, R115 ;  /* 0x000000024e5f7824 */ /* 0x000fe200078e0273 */
[----:B-1----:R-:W-:Y:S01]  /*bef0*/  PRMT R82, R22, 0x7632, R82 ;  /* 0x0000763216527816 */ /* 0x002fe20000000052 */
[----:B------:R1:W-:Y:S01]  /*bf00*/  STG.E.U16 desc[UR60][R10.64], R20 ;  /* 0x000000140a007986 */ /* 0x0003e2000c10153c */
[-C--:B------:R-:W-:Y:S01]  /*bf10*/  LEA.HI.X.SX32 R7, R17, R14.reuse, 0x1, P3 ;  /* 0x0000000e11077211 */ /* 0x080fe200018f0eff */
[C---:B------:R-:W-:Y:S01]  /*bf20*/  IMAD R97, R78.reuse, 0x2, R95 ;  /* 0x000000024e617824 */ /* 0x040fe200078e025f */
[C---:B------:R-:W-:Y:S01]  /*bf30*/  LEA R8, P3, R99.reuse, R5, 0x1 ;  /* 0x0000000563087211 */ /* 0x040fe200078608ff */
[----:B------:R2:W-:Y:S03]  /*bf40*/  STG.E.U16 desc[UR60][R80.64], R21 ;  /* 0x0000001550007986 */ /* 0x0005e6000c10153c */
[----:B------:R-:W-:Y:S01]  /*bf50*/  LEA R17, R78, R97, 0x1 ;  /* 0x000000614e117211 */ /* 0x000fe200078e08ff */
[----:B------:R3:W-:Y:S01]  /*bf60*/  STG.E.U16 desc[UR60][R6.64], R22 ;  /* 0x0000001606007986 */ /* 0x0007e2000c10153c */
[----:B------:R-:W-:-:S02]  /*bf70*/  LEA.HI.X.SX32 R9, R99, R14, 0x1, P3 ;  /* 0x0000000e63097211 */ /* 0x000fc400018f0eff */
[----:B0-----:R-:W-:Y:S01]  /*bf80*/  PRMT R19, R21, 0x7632, R19 ;  /* 0x0000763215137816 */ /* 0x001fe20000000013 */
[C---:B------:R-:W-:Y:S01]  /*bf90*/  IMAD R117, R78.reuse, 0x2, R17 ;  /* 0x000000024e757824 */ /* 0x040fe200078e0211 */
[-C--:B-1----:R-:W-:Y:S01]  /*bfa0*/  LEA R10, P3, R101, R5.reuse, 0x1 ;  /* 0x00000005650a7211 */ /* 0x082fe200078608ff */
[----:B------:R-:W-:Y:S01]  /*bfb0*/  STG.E.U16 desc[UR60][R8.64], R23 ;  /* 0x0000001708007986 */ /* 0x000fe2000c10153c */
[-C--:B------:R-:W-:Y:S01]  /*bfc0*/  LEA R20, P4, R85, R5.reuse, 0x1 ;  /* 0x0000000555147211 */ /* 0x080fe200078808ff */
[C---:B------:R-:W-:Y:S01]  /*bfd0*/  IMAD R119, R78.reuse, 0x2, R117 ;  /* 0x000000024e777824 */ /* 0x040fe200078e0275 */
[-C--:B------:R-:W-:Y:S02]  /*bfe0*/  LEA.HI.X.SX32 R11, R101, R14.reuse, 0x1, P3 ;  /* 0x0000000e650b7211 */ /* 0x080fe400018f0eff */
[----:B--2---:R-:W-:Y:S01]  /*bff0*/  PRMT R21, R23, 0x7632, R21 ;  /* 0x0000763217157816 */ /* 0x004fe20000000015 */
[C---:B------:R-:W-:Y:S01]  /*c000*/  IMAD R99, R78.reuse, 0x2, R119 ;  /* 0x000000024e637824 */ /* 0x040fe200078e0277 */
[----:B---3--:R-:W-:Y:S01]  /*c010*/  LEA R6, P3, R103, R5, 0x1 ;  /* 0x0000000567067211 */ /* 0x008fe200078608ff */
[----:B------:R0:W-:Y:S01]  /*c020*/  STG.E.U16 desc[UR60][R10.64], R4 ;  /* 0x000000040a007986 */ /* 0x0001e2000c10153c */
[----:B------:R-:W-:Y:S01]  /*c030*/  PRMT R22, R27, 0x7632, R22 ;  /* 0x000076321b167816 */ /* 0x000fe20000000016 */
[----:B------:R-:W-:Y:S01]  /*c040*/  IMAD R81, R78, 0x2, R99 ;  /* 0x000000024e517824 */ /* 0x000fe200078e0263 */
[----:B------:R-:W-:-:S02]  /*c050*/  LEA.HI.X.SX32 R7, R103, R14, 0x1, P3 ;  /* 0x0000000e67077211 */ /* 0x000fc400018f0eff */
[C---:B------:R-:W-:Y:S01]  /*c060*/  LEA R18, P3, R107.reuse, R5, 0x1 ;  /* 0x000000056b127211 */ /* 0x040fe200078608ff */
[C---:B------:R-:W-:Y:S02]  /*c070*/  IMAD R101, R78.reuse, 0x2, R81 ;  /* 0x000000024e657824 */ /* 0x040fe400078e0251 */
[----:B------:R1:W-:Y:S02]  /*c080*/  STG.E.U16 desc[UR60][R6.64], R19 ;  /* 0x0000001306007986 */ /* 0x0003e4000c10153c */
[----:B------:R-:W-:Y:S02]  /*c090*/  IMAD R103, R78, 0x2, R101 ;  /* 0x000000024e677824 */ /* 0x000fe400078e0265 */
[----:B------:R-:W-:Y:S01]  /*c0a0*/  STG.E.U16 desc[UR60][R12.64], R82 ;  /* 0x000000520c007986 */ /* 0x000fe2000c10153c */
[----:B0-----:R-:W-:Y:S01]  /*c0b0*/  PRMT R4, R24, 0x7632, R4 ;  /* 0x0000763218047816 */ /* 0x001fe20000000004 */
[----:B------:R-:W-:Y:S01]  /*c0c0*/  IMAD R105, R78, 0x2, R103 ;  /* 0x000000024e697824 */ /* 0x000fe200078e0267 */
[----:B-1----:R-:W-:-:S03]  /*c0d0*/  LEA.HI.X.SX32 R19, R107, R14, 0x1, P3 ;  /* 0x0000000e6b137211 */ /* 0x002fc600018f0eff */
[----:B------:R-:W-:Y:S01]  /*c0e0*/  IMAD R107, R78, 0x2, R105 ;  /* 0x000000024e6b7824 */ /* 0x000fe200078e0269 */
[----:B------:R-:W-:-:S03]  /*c0f0*/  LEA R8, P3, R83, R5, 0x1 ;  /* 0x0000000553087211 */ /* 0x000fc600078608ff */
[C---:B------:R-:W-:Y:S01]  /*c100*/  IMAD R121, R78.reuse, 0x2, R107 ;  /* 0x000000024e797824 */ /* 0x040fe200078e026b */
[-C--:B------:R-:W-:Y:S01]  /*c110*/  LEA.HI.X.SX32 R9, R83, R14.reuse, 0x1, P3 ;  /* 0x0000000e53097211 */ /* 0x080fe200018f0eff */
[----:B------:R0:W-:Y:S01]  /*c120*/  STG.E.U16 desc[UR60][R18.64], R21 ;  /* 0x0000001512007986 */ /* 0x0001e2000c10153c */
[CC--:B------:R-:W-:Y:S01]  /*c130*/  LEA R6, P3, R109.reuse, R5.reuse, 0x1 ;  /* 0x000000056d067211 */ /* 0x0c0fe200078608ff */
[----:B------:R-:W-:Y:S02]  /*c140*/  IMAD R83, R78, 0x2, R121 ;  /* 0x000000024e537824 */ /* 0x000fe400078e0279 */
[----:B------:R1:W-:Y:S01]  /*c150*/  STG.E.U16 desc[UR60][R8.64], R24 ;  /* 0x0000001808007986 */ /* 0x0003e2000c10153c */
[----:B------:R-:W-:Y:S02]  /*c160*/  LEA.HI.X.SX32 R7, R109, R14, 0x1, P3 ;  /* 0x0000000e6d077211 */ /* 0x000fe400018f0eff */
[----:B------:R-:W-:-:S04]  /*c170*/  LEA R10, P3, R111, R5, 0x1 ;  /* 0x000000056f0a7211 */ /* 0x000fc800078608ff */
[-C--:B------:R-:W-:Y:S02]  /*c180*/  LEA.HI.X.SX32 R11, R111, R14.reuse, 0x1, P3 ;  /* 0x0000000e6f0b7211 */ /* 0x080fe400018f0eff */
[-C--:B0-----:R-:W-:Y:S01]  /*c190*/  LEA.HI.X.SX32 R21, R85, R14.reuse, 0x1, P4 ;  /* 0x0000000e55157211 */ /* 0x081fe200020f0eff */
[C---:B------:R-:W-:Y:S01]  /*c1a0*/  IMAD R85, R78.reuse, 0x2, R83 ;  /* 0x000000024e557824 */ /* 0x040fe200078e0253 */
[-C--:B------:R-:W-:Y:S02]  /*c1b0*/  LEA R12, P4, R113, R5.reuse, 0x1 ;  /* 0x00000005710c7211 */ /* 0x080fe400078808ff */
[----:B-1----:R-:W-:Y:S01]  /*c1c0*/  LEA R8, P3, R87, R5, 0x1 ;  /* 0x0000000557087211 */ /* 0x002fe200078608ff */
[C---:B------:R-:W-:Y:S01]  /*c1d0*/  IMAD R109, R78.reuse, 0x2, R85 ;  /* 0x000000024e6d7824 */ /* 0x040fe200078e0255 */
[----:B------:R0:W-:Y:S01]  /*c1e0*/  STG.E.U16 desc[UR60][R20.64], R25 ;  /* 0x0000001914007986 */ /* 0x0001e2000c10153c */
[----:B------:R-:W-:Y:S02]  /*c1f0*/  PRMT R19, R25, 0x7632, R19 ;  /* 0x0000763219137816 */ /* 0x000fe40000000013 */
[C---:B------:R-:W-:Y:S01]  /*c200*/  IMAD R123, R78.reuse, 0x2, R109 ;  /* 0x000000024e7b7824 */ /* 0x040fe200078e026d */
[-C--:B------:R-:W-:Y:S01]  /*c210*/  LEA.HI.X.SX32 R9, R87, R14.reuse, 0x1, P3 ;  /* 0x0000000e57097211 */ /* 0x080fe200018f0eff */
[----:B------:R1:W-:Y:S01]  /*c220*/  STG.E.U16 desc[UR60][R6.64], R26 ;  /* 0x0000001a06007986 */ /* 0x0003e2000c10153c */
[----:B------:R-:W-:Y:S01]  /*c230*/  LEA.HI.X.SX32 R13, R113, R14, 0x1, P4 ;  /* 0x0000000e710d7211 */ /* 0x000fe200020f0eff */
[----:B------:R-:W-:-:S02]  /*c240*/  IMAD R125, R78, 0x2, R123 ;  /* 0x000000024e7d7824 */ /* 0x000fc400078e027b */
[----:B------:R-:W-:Y:S02]  /*c250*/  STG.E.U16 desc[UR60][R10.64], R27 ;  /* 0x0000001b0a007986 */ /* 0x000fe4000c10153c */
[----:B------:R-:W-:Y:S01]  /*c260*/  IMAD R111, R78, 0x2, R125 ;  /* 0x000000024e6f7824 */ /* 0x000fe200078e027d */
[----:B0-----:R-:W-:Y:S01]  /*c270*/  PRMT R21, R26, 0x7632, R21 ;  /* 0x000076321a157816 */ /* 0x001fe20000000015 */
[----:B------:R0:W-:Y:S01]  /*c280*/  STG.E.U16 desc[UR60][R8.64], R4 ;  /* 0x0000000408007986 */ /* 0x0001e2000c10153c */
[-C--:B------:R-:W-:Y:S01]  /*c290*/  LEA R20, P4, R79, R5.reuse, 0x1 ;  /* 0x000000054f147211 */ /* 0x080fe200078808ff */
[----:B------:R-:W-:Y:S01]  /*c2a0*/  IMAD R87, R78, 0x2, R111 ;  /* 0x000000024e577824 */ /* 0x000fe200078e026f */
[----:B-1----:R-:W-:-:S04]  /*c2b0*/  LEA R6, P3, R89, R5, 0x1 ;  /* 0x0000000559067211 */ /* 0x002fc800078608ff */
[C---:B------:R-:W-:Y:S02]  /*c2c0*/  LEA R127, R78.reuse, R87, 0x1 ;  /* 0x000000574e7f7211 */ /* 0x040fe400078e08ff */
[-C--:B------:R-:W-:Y:S02]  /*c2d0*/  LEA.HI.X.SX32 R7, R89, R14.reuse, 0x1, P3 ;  /* 0x0000000e59077211 */ /* 0x080fe400018f0eff */
[CC--:B------:R-:W-:Y:S01]  /*c2e0*/  LEA R18, P3, R91.reuse, R5.reuse, 0x1 ;  /* 0x000000055b127211 */ /* 0x0c0fe200078608ff */
[----:B------:R-:W-:Y:S01]  /*c2f0*/  IMAD R89, R78, 0x2, R127 ;  /* 0x000000024e597824 */ /* 0x000fe200078e027f */
[----:B0-----:R-:W-:Y:S01]  /*c300*/  PRMT R4, R28, 0x7632, R4 ;  /* 0x000076321c047816 */ /* 0x001fe20000000004 */
[----:B------:R0:W-:Y:S02]  /*c310*/  STG.E.U16 desc[UR60][R6.64], R19 ;  /* 0x0000001306007986 */ /* 0x0001e4000c10153c */
[C---:B------:R-:W-:Y:S02]  /*c320*/  IMAD R113, R78.reuse, 0x2, R89 ;  /* 0x000000024e717824 */ /* 0x040fe400078e0259 */
[----:B------:R1:W-:Y:S01]  /*c330*/  STG.E.U16 desc[UR60][R12.64], R21 ;  /* 0x000000150c007986 */ /* 0x0003e2000c10153c */
[----:B0-----:R-:W-:Y:S01]  /*c340*/  LEA.HI.X.SX32 R19, R91, R14, 0x1, P3 ;  /* 0x0000000e5b137211 */ /* 0x001fe200018f0eff */
[----:B------:R-:W-:Y:S01]  /*c350*/  IMAD R91, R78, 0x2, R113 ;  /* 0x000000024e5b7824 */ /* 0x000fe200078e0271 */
[----:B------:R-:W-:-:S02]  /*c360*/  LEA R10, P3, R93, R5, 0x1 ;  /* 0x000000055d0a7211 */ /* 0x000fc400078608ff */
[-C--:B-1----:R-:W-:Y:S01]  /*c370*/  LEA.HI.X.SX32 R21, R79, R14.reuse, 0x1, P4 ;  /* 0x0000000e4f157211 */ /* 0x082fe200020f0eff */
[C---:B------:R-:W-:Y:S01]  /*c380*/  IMAD R129, R78.reuse, 0x2, R91 ;  /* 0x000000024e817824 */ /* 0x040fe200078e025b */
[-C--:B------:R-:W-:Y:S01]  /*c390*/  LEA.HI.X.SX32 R11, R93, R14.reuse, 0x1, P3 ;  /* 0x0000000e5d0b7211 */ /* 0x080fe200018f0eff */
[----:B------:R0:W-:Y:S01]  /*c3a0*/  STG.E.U16 desc[UR60][R18.64], R22 ;  /* 0x0000001612007986 */ /* 0x0001e2000c10153c */
[-C--:B------:R-:W-:Y:S01]  /*c3b0*/  LEA R6, P3, R115, R5.reuse, 0x1 ;  /* 0x0000000573067211 */ /* 0x080fe200078608ff */
[C---:B------:R-:W-:Y:S01]  /*c3c0*/  IMAD R93, R78.reuse, 0x2, R129 ;  /* 0x000000024e5d7824 */ /* 0x040fe200078e0281 */
[-C--:B------:R-:W-:Y:S01]  /*c3d0*/  LEA R12, P4, R117, R5.reuse, 0x1 ;  /* 0x00000005750c7211 */ /* 0x080fe200078808ff */
[----:B------:R1:W-:Y:S01]  /*c3e0*/  STG.E.U16 desc[UR60][R10.64], R28 ;  /* 0x0000001c0a007986 */ /* 0x0003e2000c10153c */
[-C--:B------:R-:W-:Y:S01]  /*c3f0*/  LEA.HI.X.SX32 R7, R115, R14.reuse, 0x1, P3 ;  /* 0x0000000e73077211 */ /* 0x080fe200018f0eff */
[C---:B------:R-:W-:Y:S01]  /*c400*/  IMAD R79, R78.reuse, 0x2, R93 ;  /* 0x000000024e4f7824 */ /* 0x040fe200078e025d */
[-C--:B------:R-:W-:Y:S01]  /*c410*/  LEA R8, P3, R95, R5.reuse, 0x1 ;  /* 0x000000055f087211 */ /* 0x080fe200078608ff */
[----:B------:R2:W-:Y:S01]  /*c420*/  STG.E.U16 desc[UR60][R20.64], R29 ;  /* 0x0000001d14007986 */ /* 0x0005e2000c10153c */
[-C--:B------:R-:W-:Y:S01]  /*c430*/  LEA.HI.X.SX32 R13, R117, R14.reuse, 0x1, P4 ;  /* 0x0000000e750d7211 */ /* 0x080fe200020f0eff */
[C---:B------:R-:W-:Y:S01]  /*c440*/  IMAD R115, R78.reuse, 0x2, R79 ;  /* 0x000000024e737824 */ /* 0x040fe200078e024f */
[-C--:B------:R-:W-:Y:S01]  /*c450*/  LEA.HI.X.SX32 R9, R95, R14.reuse, 0x1, P3 ;  /* 0x0000000e5f097211 */ /* 0x080fe200018f0eff */
[----:B------:R3:W-:Y:S01]  /*c460*/  STG.E.U16 desc[UR60][R6.64], R30 ;  /* 0x0000001e06007986 */ /* 0x0007e2000c10153c */
[----:B0-----:R-:W-:Y:S01]  /*c470*/  PRMT R19, R29, 0x7632, R19 ;  /* 0x000076321d137816 */ /* 0x001fe20000000013 */
[C---:B------:R-:W-:Y:S01]  /*c480*/  IMAD R131, R78.reuse, 0x2, R115 ;  /* 0x000000024e837824 */ /* 0x040fe200078e0273 */
[C---:B-1----:R-:W-:Y:S01]  /*c490*/  LEA R10, P3, R97.reuse, R5, 0x1 ;  /* 0x00000005610a7211 */ /* 0x042fe200078608ff */
[----:B------:R-:W-:Y:S02]  /*c4a0*/  STG.E.U16 desc[UR60][R8.64], R31 ;  /* 0x0000001f08007986 */ /* 0x000fe4000c10153c */
[----:B------:R-:W-:Y:S01]  /*c4b0*/  IMAD R133, R78, 0x2, R131 ;  /* 0x000000024e857824 */ /* 0x000fe200078e0283 */
[----:B------:R-:W-:-:S03]  /*c4c0*/  LEA.HI.X.SX32 R11, R97, R14, 0x1, P3 ;  /* 0x0000000e610b7211 */ /* 0x000fc600018f0eff */
[----:B------:R-:W-:Y:S01]  /*c4d0*/  IMAD R135, R78, 0x2, R133 ;  /* 0x000000024e877824 */ /* 0x000fe200078e0285 */
[----:B--2---:R-:W-:Y:S02]  /*c4e0*/  PRMT R21, R30, 0x7632, R21 ;  /* 0x000076321e157816 */ /* 0x004fe40000000015 */
[-C--:B---3--:R-:W-:Y:S01]  /*c4f0*/  LEA R6, P3, R17, R5.reuse, 0x1 ;  /* 0x0000000511067211 */ /* 0x088fe200078608ff */
[C---:B------:R-:W-:Y:S01]  /*c500*/  IMAD R137, R78.reuse, 0x2, R135 ;  /* 0x000000024e897824 */ /* 0x040fe200078e0287 */
[----:B------:R0:W-:Y:S01]  /*c510*/  STG.E.U16 desc[UR60][R10.64], R4 ;  /* 0x000000040a007986 */ /* 0x0001e2000c10153c */
[----:B------:R-:W-:Y:S02]  /*c520*/  PRMT R20, R31, 0x7632, R20 ;  /* 0x000076321f147816 */ /* 0x000fe40000000014 */
[C---:B------:R-:W-:Y:S01]  /*c530*/  IMAD R139, R78.reuse, 0x2, R137 ;  /* 0x000000024e8b7824 */ /* 0x040fe200078e0289 */
[----:B------:R-:W-:Y:S02]  /*c540*/  LEA.HI.X.SX32 R7, R17, R14, 0x1, P3 ;  /* 0x0000000e11077211 */ /* 0x000fe400018f0eff */
[----:B------:R-:W-:Y:S01]  /*c550*/  LEA R18, P3, R119, R5, 0x1 ;  /* 0x0000000577127211 */ /* 0x000fe200078608ff */
[----:B------:R-:W-:-:S02]  /*c560*/  IMAD R17, R78, 0x2, R139 ;  /* 0x000000024e117824 */ /* 0x000fc400078e028b */
[----:B------:R1:W-:Y:S02]  /*c570*/  STG.E.U16 desc[UR60][R6.64], R19 ;  /* 0x0000001306007986 */ /* 0x0003e4000c10153c */
[C---:B------:R-:W-:Y:S01]  /*c580*/  IMAD R117, R78.reuse, 0x2, R17 ;  /* 0x000000024e757824 */ /* 0x040fe200078e0211 */
[CC--:B0-----:R-:W-:Y:S01]  /*c590*/  LEA R10, P4, R81.reuse, R5.reuse, 0x1 ;  /* 0x00000005510a7211 */ /* 0x0c1fe200078808ff */
[----:B------:R0:W-:Y:S03]  /*c5a0*/  STG.E.U16 desc[UR60][R12.64], R21 ;  /* 0x000000150c007986 */ /* 0x0001e6000c10153c */
[-C--:B------:R-:W-:Y:S02]  /*c5b0*/  LEA.HI.X.SX32 R11, R81, R14.reuse, 0x1, P4 ;  /* 0x0000000e510b7211 */ /* 0x080fe400020f0eff */
[-C--:B------:R-:W-:Y:S02]  /*c5c0*/  LEA R24, P4, R105, R5.reuse, 0x1 ;  /* 0x0000000569187211 */ /* 0x080fe400078808ff */
[----:B-1----:R-:W-:Y:S01]  /*c5d0*/  LEA.HI.X.SX32 R19, R119, R14, 0x1, P3 ;  /* 0x0000000e77137211 */ /* 0x002fe200018f0eff */
[----:B------:R-:W-:Y:S01]  /*c5e0*/  IMAD R119, R78, 0x2, R117 ;  /* 0x000000024e777824 */ /* 0x000fe200078e0275 */
[----:B------:R-:W-:-:S02]  /*c5f0*/  LEA R8, P3, R99, R5, 0x1 ;  /* 0x0000000563087211 */ /* 0x000fc400078608ff */
[-C--:B------:R-:W-:Y:S01]  /*c600*/  LEA.HI.X.SX32 R25, R105, R14.reuse, 0x1, P4 ;  /* 0x0000000e69197211 */ /* 0x080fe200020f0eff */
[C---:B------:R-:W-:Y:S01]  /*c610*/  IMAD R141, R78.reuse, 0x2, R119 ;  /* 0x000000024e8d7824 */ /* 0x040fe200078e0277 */
[-C--:B------:R-:W-:Y:S01]  /*c620*/  LEA.HI.X.SX32 R9, R99, R14.reuse, 0x1, P3 ;  /* 0x0000000e63097211 */ /* 0x080fe200018f0eff */
[----:B------:R-:W-:Y:S01]  /*c630*/  STG.E.U16 desc[UR60][R18.64], R20 ;  /* 0x0000001412007986 */ /* 0x000fe2000c10153c */
[C---:B------:R-:W-:Y:S02]  /*c640*/  LEA R6, P3, R101.reuse, R5, 0x1 ;  /* 0x0000000565067211 */ /* 0x040fe400078608ff */
[C---:B------:R-:W-:Y:S01]  /*c650*/  LEA R143, R78.reuse, R141, 0x1 ;  /* 0x0000008d4e8f7211 */ /* 0x040fe200078e08ff */
[----:B------:R1:W-:Y:S01]  /*c660*/  STG.E.U16 desc[UR60][R8.64], R32 ;  /* 0x0000002008007986 */ /* 0x0003e2000c10153c */
[-C--:B------:R-:W-:Y:S02]  /*c670*/  LEA.HI.X.SX32 R7, R101, R14.reuse, 0x1, P3 ;  /* 0x0000000e65077211 */ /* 0x080fe400018f0eff */
[CC--:B------:R-:W-:Y:S01]  /*c680*/  LEA R22, P3, R103.reuse, R5.reuse, 0x1 ;  /* 0x0000000567167211 */ /* 0x0c0fe200078608ff */
[C---:B------:R-:W-:Y:S01]  /*c690*/  IMAD R145, R78.reuse, 0x2, R143 ;  /* 0x000000024e917824 */ /* 0x040fe200078e028f */
[----:B------:R2:W-:Y:S02]  /*c6a0*/  STG.E.U16 desc[UR60][R10.64], R33 ;  /* 0x000000210a007986 */ /* 0x0005e4000c10153c */
[----:B------:R-:W-:Y:S01]  /*c6b0*/  LEA.HI.X.SX32 R23, R103, R14, 0x1, P3 ;  /* 0x0000000e67177211 */ /* 0x000fe200018f0eff */
[----:B------:R-:W-:Y:S01]  /*c6c0*/  IMAD R147, R78, 0x2, R145 ;  /* 0x000000024e937824 */ /* 0x000fe200078e0291 */
[----:B------:R-:W-:Y:S01]  /*c6d0*/  STG.E.U16 desc[UR60][R6.64], R34 ;  /* 0x0000002206007986 */ /* 0x000fe2000c10153c */
[----:B0-----:R-:W-:-:S02]  /*c6e0*/  LEA R12, P3, R107, R5, 0x1 ;  /* 0x000000056b0c7211 */ /* 0x001fc400078608ff */
[----:B------:R-:W-:Y:S01]  /*c6f0*/  IMAD R149, R78, 0x2, R147 ;  /* 0x000000024e957824 */ /* 0x000fe200078e0293 */
[----:B-1----:R-:W-:Y:S01]  /*c700*/  PRMT R32, R32, 0x7632, R32 ;  /* 0x0000763220207816 */ /* 0x002fe20000000020 */
[----:B------:R0:W-:Y:S01]  /*c710*/  STG.E.U16 desc[UR60][R22.64], R35 ;  /* 0x0000002316007986 */ /* 0x0001e2000c10153c */
[-C--:B------:R-:W-:Y:S01]  /*c720*/  LEA R18, P4, R121, R5.reuse, 0x1 ;  /* 0x0000000579127211 */ /* 0x080fe200078808ff */
[C---:B------:R-:W-:Y:S01]  /*c730*/  IMAD R151, R78.reuse, 0x2, R149 ;  /* 0x000000024e977824 */ /* 0x040fe200078e0295 */
[-C--:B------:R-:W-:Y:S01]  /*c740*/  LEA.HI.X.SX32 R13, R107, R14.reuse, 0x1, P3 ;  /* 0x0000000e6b0d7211 */ /* 0x080fe200018f0eff */
[----:B------:R1:W-:Y:S01]  /*c750*/  STG.E.U16 desc[UR60][R24.64], R32 ;  /* 0x0000002018007986 */ /* 0x0003e2000c10153c */
[-C--:B------:R-:W-:Y:S01]  /*c760*/  LEA.HI.X.SX32 R19, R121, R14.reuse, 0x1, P4 ;  /* 0x0000000e79137211 */ /* 0x080fe200020f0eff */
[C---:B------:R-:W-:Y:S01]  /*c770*/  IMAD R9, R78.reuse, 0x2, R151 ;  /* 0x000000024e097824 */ /* 0x040fe200078e0297 */
[----:B------:R-:W-:Y:S02]  /*c780*/  LEA R20, P5, R83, R5, 0x1 ;  /* 0x0000000553147211 */ /* 0x000fe400078a08ff */
[----:B--2---:R-:W-:Y:S01]  /*c790*/  PRMT R33, R33, 0x7632, R33 ;  /* 0x0000763221217816 */ /* 0x004fe20000000021 */
[----:B------:R-:W-:Y:S01]  /*c7a0*/  IMAD R11, R78, 0x2, R9 ;  /* 0x000000024e0b7824 */ /* 0x000fe200078e0209 */
[----:B------:R-:W-:-:S02]  /*c7b0*/  LEA.HI.X.SX32 R21, R83, R14, 0x1, P5 ;  /* 0x0000000e53157211 */ /* 0x000fc400028f0eff */
[-C--:B0-----:R-:W-:Y:S01]  /*c7c0*/  LEA R22, P3, R85, R5.reuse, 0x1 ;  /* 0x0000000555167211 */ /* 0x081fe200078608ff */
[C---:B------:R-:W-:Y:S01]  /*c7d0*/  IMAD R7, R78.reuse, 0x2, R11 ;  /* 0x000000024e077824 */ /* 0x040fe200078e020b */
[-C--:B------:R-:W-:Y:S01]  /*c7e0*/  LEA R26, P5, R123, R5.reuse, 0x1 ;  /* 0x000000057b1a7211 */ /* 0x080fe200078a08ff */
[----:B------:R0:W-:Y:S01]  /*c7f0*/  STG.E.U16 desc[UR60][R12.64], R33 ;  /* 0x000000210c007986 */ /* 0x0001e2000c10153c */
[-C--:B-1----:R-:W-:Y:S01]  /*c800*/  LEA R24, P4, R109, R5.reuse, 0x1 ;  /* 0x000000056d187211 */ /* 0x082fe200078808ff */
[C---:B------:R-:W-:Y:S01]  /*c810*/  IMAD R153, R78.reuse, 0x2, R7 ;  /* 0x000000024e997824 */ /* 0x040fe200078e0207 */
[-C--:B------:R-:W-:Y:S02]  /*c820*/  LEA.HI.X.SX32 R23, R85, R14.reuse, 0x1, P3 ;  /* 0x0000000e55177211 */ /* 0x080fe400018f0eff */
[----:B------:R-:W-:Y:S01]  /*c830*/  LEA R28, P3, R125, R5, 0x1 ;  /* 0x000000057d1c7211 */ /* 0x000fe200078608ff */
[----:B------:R-:W-:Y:S01]  /*c840*/  IMAD R155, R78, 0x2, R153 ;  /* 0x000000024e9b7824 */ /* 0x000fe200078e0299 */
[----:B------:R-:W-:-:S02]  /*c850*/  LEA.HI.X.SX32 R25, R109, R14, 0x1, P4 ;  /* 0x0000000e6d197211 */ /* 0x000fc400020f0eff */
[-C--:B------:R-:W-:Y:S01]  /*c860*/  LEA R30, P4, R111, R5.reuse, 0x1 ;  /* 0x000000056f1e7211 */ /* 0x080fe200078808ff */
[C---:B------:R-:W-:Y:S01]  /*c870*/  IMAD R157, R78.reuse, 0x2, R155 ;  /* 0x000000024e9d7824 */ /* 0x040fe200078e029b */
[-C--:B------:R-:W-:Y:S02]  /*c880*/  LEA.HI.X.SX32 R29, R125, R14.reuse, 0x1, P3 ;  /* 0x0000000e7d1d7211 */ /* 0x080fe400018f0eff */
[-C--:B------:R-:W-:Y:S01]  /*c890*/  LEA R82, P3, R127, R5.reuse, 0x1 ;  /* 0x000000057f527211 */ /* 0x080fe200078608ff */
        /* <DEDUP_REMOVED lines=8> */
[-C--:B------:R-:W-:Y:S01]  /*c920*/  LEA.HI.X.SX32 R89, R91, R14.reuse, 0x1, P3 ;  /* 0x0000000e5b597211 */ /* 0x080fe200018f0eff */
[C---:B------:R-:W-:Y:S01]  /*c930*/  IMAD R165, R78.reuse, 0x2, R163 ;  /* 0x000000024ea57824 */ /* 0x040fe200078e02a3 */
[-C--:B------:R-:W-:Y:S02]  /*c940*/  LEA R94, P3, R79, R5.reuse, 0x1 ;  /* 0x000000054f5e7211 */ /* 0x080fe400078608ff */
[----:B------:R-:W-:Y:S01]  /*c950*/  LEA R90, P4, R129, R5, 0x1 ;  /* 0x00000005815a7211 */ /* 0x000fe200078808ff */
[----:B------:R-:W-:Y:S01]  /*c960*/  IMAD R167, R78, 0x2, R165 ;  /* 0x000000024ea77824 */ /* 0x000fe200078e02a5 */
[----:B------:R-:W-:-:S02]  /*c970*/  LEA.HI.X.SX32 R27, R123, R14, 0x1, P5 ;  /* 0x0000000e7b1b7211 */ /* 0x000fc400028f0eff */
[----:B------:R-:W-:Y:S01]  /*c980*/  LEA R80, P5, R87, R5, 0x1 ;  /* 0x0000000557507211 */ /* 0x000fe200078a08ff */
[C---:B------:R-:W-:Y:S01]  /*c990*/  IMAD R169, R78.reuse, 0x2, R167 ;  /* 0x000000024ea97824 */ /* 0x040fe200078e02a7 */
[-C--:B------:R-:W-:Y:S02]  /*c9a0*/  LEA.HI.X.SX32 R95, R79, R14.reuse, 0x1, P3 ;  /* 0x0000000e4f5f7211 */ /* 0x080fe400018f0eff */
[-C--:B------:R-:W-:Y:S02]  /*c9b0*/  LEA.HI.X.SX32 R91, R129, R14.reuse, 0x1, P4 ;  /* 0x0000000e815b7211 */ /* 0x080fe400020f0eff */
[C---:B------:R-:W-:Y:S02]  /*c9c0*/  LEA R171, R78.reuse, R169, 0x1 ;  /* 0x000000a94eab7211 */ /* 0x040fe400078e08ff */
[-C--:B------:R-:W-:Y:S02]  /*c9d0*/  LEA R96, P4, R115, R5.reuse, 0x1 ;  /* 0x0000000573607211 */ /* 0x080fe400078808ff */
[----:B------:R-:W-:Y:S01]  /*c9e0*/  LEA.HI.X.SX32 R81, R87, R14, 0x1, P5 ;  /* 0x0000000e57517211 */ /* 0x000fe200028f0eff */
[----:B------:R-:W-:Y:S01]  /*c9f0*/  IMAD R79, R78, 0x2, R171 ;  /* 0x000000024e4f7824 */ /* 0x000fe200078e02ab */
[----:B------:R-:W-:-:S02]  /*ca00*/  LEA R86, P5, R113, R5, 0x1 ;  /* 0x0000000571567211 */ /* 0x000fc400078a08ff */
[-C--:B------:R-:W-:Y:S01]  /*ca10*/  LEA.HI.X.SX32 R97, R115, R14.reuse, 0x1, P4 ;  /* 0x0000000e73617211 */ /* 0x080fe200020f0eff */
[C---:B------:R-:W-:Y:S01]  /*ca20*/  IMAD R173, R78.reuse, 0x2, R79 ;  /* 0x000000024ead7824 */ /* 0x040fe200078e024f */
[-C--:B------:R-:W-:Y:S02]  /*ca30*/  LEA R102, P4, R135, R5.reuse, 0x1 ;  /* 0x0000000587667211 */ /* 0x080fe400078808ff */
[-C--:B------:R-:W-:Y:S01]  /*ca40*/  LEA.HI.X.SX32 R87, R113, R14.reuse, 0x1, P5 ;  /* 0x0000000e71577211 */ /* 0x080fe200028f0eff */
[C---:B------:R-:W-:Y:S01]  /*ca50*/  IMAD R175, R78.reuse, 0x2, R173 ;  /* 0x000000024eaf7824 */ /* 0x040fe200078e02ad */
[-C--:B------:R-:W-:Y:S02]  /*ca60*/  LEA R92, P5, R93, R5.reuse, 0x1 ;  /* 0x000000055d5c7211 */ /* 0x080fe400078a08ff */
[----:B------:R-:W-:Y:S01]  /*ca70*/  LEA.HI.X.SX32 R103, R135, R14, 0x1, P4 ;  /* 0x0000000e87677211 */ /* 0x000fe200020f0eff */
[----:B------:R-:W-:Y:S01]  /*ca80*/  IMAD R177, R78, 0x2, R175 ;  /* 0x000000024eb17824 */ /* 0x000fe200078e02af */
[----:B------:R-:W-:-:S02]  /*ca90*/  LEA R108, P4, R17, R5, 0x1 ;  /* 0x00000005116c7211 */ /* 0x000fc400078808ff */
[-C--:B------:R-:W-:Y:S02]  /*caa0*/  LEA.HI.X.SX32 R93, R93, R14.reuse, 0x1, P5 ;  /* 0x0000000e5d5d7211 */ /* 0x080fe400028f0eff */
[-C--:B------:R-:W-:Y:S02]  /*cab0*/  LEA R98, P5, R131, R5.reuse, 0x1 ;  /* 0x0000000583627211 */ /* 0x080fe400078a08ff */
[-C--:B------:R-:W-:Y:S01]  /*cac0*/  LEA.HI.X.SX32 R109, R17, R14.reuse, 0x1, P4 ;  /* 0x0000000e116d7211 */ /* 0x080fe200020f0eff */
[C---:B------:R-:W-:Y:S01]  /*cad0*/  IMAD R17, R78.reuse, 0x2, R177 ;  /* 0x000000024e117824 */ /* 0x040fe200078e02b1 */
[----:B------:R-:W-:Y:S02]  /*cae0*/  LEA.HI.X.SX32 R99, R131, R14, 0x1, P5 ;  /* 0x0000000e83637211 */ /* 0x000fe400028f0eff */
[-C--:B------:R-:W-:Y:S01]  /*caf0*/  LEA R100, P3, R133, R5.reuse, 0x1 ;  /* 0x0000000585647211 */ /* 0x080fe200078608ff */
[----:B------:R-:W-:Y:S01]  /*cb00*/  IMAD R179, R78, 0x2, R17 ;  /* 0x000000024eb37824 */ /* 0x000fe200078e0211 */
[----:B------:R-:W-:-:S02]  /*cb10*/  LEA R104, P5, R137, R5, 0x1 ;  /* 0x0000000589687211 */ /* 0x000fc400078a08ff */
[-C--:B------:R-:W-:Y:S01]  /*cb20*/  LEA.HI.X.SX32 R101, R133, R14.reuse, 0x1, P3 ;  /* 0x0000000e85657211 */ /* 0x080fe200018f0eff */
[C---:B------:R-:W-:Y:S01]  /*cb30*/  IMAD R181, R78.reuse, 0x2, R179 ;  /* 0x000000024eb57824 */ /* 0x040fe200078e02b3 */
[-C--:B------:R-:W-:Y:S02]  /*cb40*/  LEA.HI.X.SX32 R105, R137, R14.reuse, 0x1, P5 ;  /* 0x0000000e89697211 */ /* 0x080fe400028f0eff */
[-C--:B------:R-:W-:Y:S01]  /*cb50*/  LEA R106, P3, R139, R5.reuse, 0x1 ;  /* 0x000000058b6a7211 */ /* 0x080fe200078608ff */
[C---:B------:R-:W-:Y:S01]  /*cb60*/  IMAD R183, R78.reuse, 0x2, R181 ;  /* 0x000000024eb77824 */ /* 0x040fe200078e02b5 */
[-C--:B------:R-:W-:Y:S02]  /*cb70*/  LEA R110, P5, R117, R5.reuse, 0x1 ;  /* 0x00000005756e7211 */ /* 0x080fe400078a08ff */
[----:B------:R-:W-:Y:S01]  /*cb80*/  LEA R114, P4, R141, R5, 0x1 ;  /* 0x000000058d727211 */ /* 0x000fe200078808ff */
[----:B------:R-:W-:Y:S01]  /*cb90*/  IMAD R185, R78, 0x2, R183 ;  /* 0x000000024eb97824 */ /* 0x000fe200078e02b7 */
[----:B------:R-:W-:-:S02]  /*cba0*/  LEA.HI.X.SX32 R107, R139, R14, 0x1, P3 ;  /* 0x0000000e8b6b7211 */ /* 0x000fc400018f0eff */
[-C--:B------:R-:W-:Y:S01]  /*cbb0*/  LEA.HI.X.SX32 R111, R117, R14.reuse, 0x1, P5 ;  /* 0x0000000e756f7211 */ /* 0x080fe200028f0eff */
[----:B------:R-:W-:Y:S01]  /*cbc0*/  IMAD R187, R78, 0x2, R185 ;  /* 0x000000024ebb7824 */ /* 0x000fe200078e02b9 */
[-C--:B------:R-:W-:Y:S02]  /*cbd0*/  LEA R112, P3, R119, R5.reuse, 0x1 ;  /* 0x0000000577707211 */ /* 0x080fe400078608ff */
[-C--:B------:R-:W-:Y:S02]  /*cbe0*/  LEA R116, P5, R143, R5.reuse, 0x1 ;  /* 0x000000058f747211 */ /* 0x080fe400078a08ff */
[-C--:B------:R-:W-:Y:S02]  /*cbf0*/  LEA.HI.X.SX32 R115, R141, R14.reuse, 0x1, P4 ;  /* 0x0000000e8d737211 */ /* 0x080fe400020f0eff */
[----:B------:R-:W-:Y:S02]  /*cc00*/  LEA R120, P4, R147, R5, 0x1 ;  /* 0x0000000593787211 */ /* 0x000fe400078808ff */
[----:B------:R-:W-:-:S02]  /*cc10*/  LEA.HI.X.SX32 R113, R119, R14, 0x1, P3 ;  /* 0x0000000e77717211 */ /* 0x000fc400018f0eff */
[-C--:B------:R-:W-:Y:S02]  /*cc20*/  LEA.HI.X.SX32 R117, R143, R14.reuse, 0x1, P5 ;  /* 0x0000000e8f757211 */ /* 0x080fe400028f0eff */
        /* <DEDUP_REMOVED lines=8> */
[-C--:B------:R-:W-:Y:S01]  /*ccb0*/  LEA.HI.X.SX32 R127, R9, R14.reuse, 0x1, P4 ;  /* 0x0000000e097f7211 */ /* 0x080fe200020f0eff */
[C---:B------:R-:W-:Y:S01]  /*ccc0*/  IMAD R9, R78.reuse, 0x2, R187 ;  /* 0x000000024e097824 */ /* 0x040fe200078e02bb */
[-C--:B------:R-:W-:Y:S02]  /*ccd0*/  LEA.HI.X.SX32 R125, R151, R14.reuse, 0x1, P3 ;  /* 0x0000000e977d7211 */ /* 0x080fe400018f0eff */
[----:B------:R-:W-:Y:S01]  /*cce0*/  LEA.HI.X.SX32 R129, R11, R14, 0x1, P5 ;  /* 0x0000000e0b817211 */ /* 0x000fe200028f0eff */
[----:B------:R-:W-:Y:S01]  /*ccf0*/  IMAD R11, R78, 0x2, R9 ;  /* 0x000000024e0b7824 */ /* 0x000fe200078e0209 */
[----:B------:R-:W-:-:S02]  /*cd00*/  LEA R130, P3, R7, R5, 0x1 ;  /* 0x0000000507827211 */ /* 0x000fc400078608ff */
[-C--:B------:R-:W-:Y:S02]  /*cd10*/  LEA R134, P5, R155, R5.reuse, 0x1 ;  /* 0x000000059b867211 */ /* 0x080fe400078a08ff */
[-C--:B------:R-:W-:Y:S01]  /*cd20*/  LEA.HI.X.SX32 R131, R7, R14.reuse, 0x1, P3 ;  /* 0x0000000e07837211 */ /* 0x080fe200018f0eff */
[C---:B------:R-:W-:Y:S01]  /*cd30*/  IMAD R7, R78.reuse, 0x2, R11 ;  /* 0x000000024e077824 */ /* 0x040fe200078e020b */
[-C--:B------:R-:W-:Y:S02]  /*cd40*/  LEA.HI.X.SX32 R135, R155, R14.reuse, 0x1, P5 ;  /* 0x0000000e9b877211 */ /* 0x080fe400028f0eff */
[-C--:B------:R-:W-:Y:S01]  /*cd50*/  LEA R140, P5, R161, R5.reuse, 0x1 ;  /* 0x00000005a18c7211 */ /* 0x080fe200078a08ff */
[C---:B------:R-:W-:Y:S01]  /*cd60*/  IMAD R189, R78.reuse, 0x2, R7 ;  /* 0x000000024ebd7824 */ /* 0x040fe200078e0207 */
[-C--:B------:R-:W-:Y:S02]  /*cd70*/  LEA R136, P3, R157, R5.reuse, 0x1 ;  /* 0x000000059d887211 */ /* 0x080fe400078608ff */
[----:B------:R-:W-:Y:S01]  /*cd80*/  LEA.HI.X.SX32 R141, R161, R14, 0x1, P5 ;  /* 0x0000000ea18d7211 */ /* 0x000fe200028f0eff */
[----:B------:R-:W-:Y:S01]  /*cd90*/  IMAD R191, R78, 0x2, R189 ;  /* 0x000000024ebf7824 */ /* 0x000fe200078e02bd */
[----:B------:R-:W-:-:S02]  /*cda0*/  LEA R146, P5, R167, R5, 0x1 ;  /* 0x00000005a7927211 */ /* 0x000fc400078a08ff */
[----:B------:R-:W-:Y:S01]  /*cdb0*/  LEA R132, P4, R153, R5, 0x1 ;  /* 0x0000000599847211 */ /* 0x000fe200078808ff */
[C---:B------:R-:W-:Y:S01]  /*cdc0*/  IMAD R193, R78.reuse, 0x2, R191 ;  /* 0x000000024ec17824 */ /* 0x040fe200078e02bf */
[-C--:B------:R-:W-:Y:S02]  /*cdd0*/  LEA.HI.X.SX32 R147, R167, R14.reuse, 0x1, P5 ;  /* 0x0000000ea7937211 */ /* 0x080fe400028f0eff */
[-C--:B------:R-:W-:Y:S02]  /*cde0*/  LEA.HI.X.SX32 R137, R157, R14.reuse, 0x1, P3 ;  /* 0x0000000e9d897211 */ /* 0x080fe400018f0eff */
[C---:B------:R-:W-:Y:S02]  /*cdf0*/  LEA R195, R78.reuse, R193, 0x1 ;  /* 0x000000c14ec37211 */ /* 0x040fe400078e08ff */
[-C--:B------:R-:W-:Y:S02]  /*ce00*/  LEA R152, P5, R79, R5.reuse, 0x1 ;  /* 0x000000054f987211 */ /* 0x080fe400078a08ff */
[----:B------:R-:W-:Y:S01]  /*ce10*/  LEA R142, P3, R163, R5, 0x1 ;  /* 0x00000005a38e7211 */ /* 0x000fe200078608ff */
[----:B------:R-:W-:Y:S01]  /*ce20*/  IMAD R197, R78, 0x2, R195 ;  /* 0x000000024ec57824 */ /* 0x000fe200078e02c3 */
[----:B------:R-:W-:-:S02]  /*ce30*/  LEA.HI.X.SX32 R133, R153, R14, 0x1, P4 ;  /* 0x0000000e99857211 */ /* 0x000fc400020f0eff */
        /* <DEDUP_REMOVED lines=9> */
[-C--:B------:R-:W-:Y:S01]  /*ced0*/  LEA.HI.X.SX32 R139, R159, R14.reuse, 0x1, P4 ;  /* 0x0000000e9f8b7211 */ /* 0x080fe200020f0eff */
[----:B------:R-:W-:Y:S01]  /*cee0*/  IMAD R203, R78, 0x2, R201 ;  /* 0x000000024ecb7824 */ /* 0x000fe200078e02c9 */
[-C--:B------:R-:W-:Y:S02]  /*cef0*/  LEA R144, P4, R165, R5.reuse, 0x1 ;  /* 0x00000005a5907211 */ /* 0x080fe400078808ff */
[-C--:B------:R-:W-:Y:S02]  /*cf00*/  LEA.HI.X.SX32 R155, R173, R14.reuse, 0x1, P3 ;  /* 0x0000000ead9b7211 */ /* 0x080fe400018f0eff */
[-C--:B------:R-:W-:Y:S02]  /*cf10*/  LEA R160, P3, R17, R5.reuse, 0x1 ;  /* 0x0000000511a07211 */ /* 0x080fe400078608ff */
[----:B------:R-:W-:Y:S02]  /*cf20*/  LEA R158, P5, R177, R5, 0x1 ;  /* 0x00000005b19e7211 */ /* 0x000fe400078a08ff */
[----:B------:R-:W-:-:S02]  /*cf30*/  LEA.HI.X.SX32 R145, R165, R14, 0x1, P4 ;  /* 0x0000000ea5917211 */ /* 0x000fc400020f0eff */
[-C--:B------:R-:W-:Y:S02]  /*cf40*/  LEA R150, P4, R171, R5.reuse, 0x1 ;  /* 0x00000005ab967211 */ /* 0x080fe400078808ff */
[-C--:B------:R-:W-:Y:S01]  /*cf50*/  LEA.HI.X.SX32 R161, R17, R14.reuse, 0x1, P3 ;  /* 0x0000000e11a17211 */ /* 0x080fe200018f0eff */
        /* <DEDUP_REMOVED lines=9> */
[----:B------:R-:W-:Y:S01]  /*cff0*/  IMAD R209, R78, 0x2, R207 ;  /* 0x000000024ed17824 */ /* 0x000fe200078e02cf */
[-C--:B------:R-:W-:Y:S02]  /*d000*/  LEA.HI.X.SX32 R157, R175, R14.reuse, 0x1, P4 ;  /* 0x0000000eaf9d7211 */ /* 0x080fe400020f0eff */
[-C--:B------:R-:W-:Y:S02]  /*d010*/  LEA R162, P4, R179, R5.reuse, 0x1 ;  /* 0x00000005b3a27211 */ /* 0x080fe400078808ff */
[-C--:B------:R-:W-:Y:S02]  /*d020*/  LEA R166, P3, R183, R5.reuse, 0x1 ;  /* 0x00000005b7a67211 */ /* 0x080fe400078608ff */
[----:B------:R-:W-:Y:S02]  /*d030*/  LEA.HI.X.SX32 R171, R187, R14, 0x1, P5 ;  /* 0x0000000ebbab7211 */ /* 0x000fe400028f0eff */
[----:B------:R-:W-:-:S02]  /*d040*/  LEA R176, P5, R7, R5, 0x1 ;  /* 0x0000000507b07211 */ /* 0x000fc400078a08ff */
[-C--:B------:R-:W-:Y:S02]  /*d050*/  LEA.HI.X.SX32 R163, R179, R14.reuse, 0x1, P4 ;  /* 0x0000000eb3a37211 */ /* 0x080fe400020f0eff */
[-C--:B------:R-:W-:Y:S02]  /*d060*/  LEA R168, P4, R185, R5.reuse, 0x1 ;  /* 0x00000005b9a87211 */ /* 0x080fe400078808ff */
[-C--:B------:R-:W-:Y:S02]  /*d070*/  LEA.HI.X.SX32 R167, R183, R14.reuse, 0x1, P3 ;  /* 0x0000000eb7a77211 */ /* 0x080fe400018f0eff */
[----:B------:R-:W-:Y:S02]  /*d080*/  LEA R172, P3, R9, R5, 0x1 ;  /* 0x0000000509ac7211 */ /* 0x000fe400078608ff */
[-C--:B------:R-:W-:Y:S01]  /*d090*/  LEA.HI.X.SX32 R177, R7, R14.reuse, 0x1, P5 ;  /* 0x0000000e07b17211 */ /* 0x080fe200028f0eff */
[----:B------:R-:W-:Y:S01]  /*d0a0*/  IMAD R7, R78, 0x2, R209 ;  /* 0x000000024e077824 */ /* 0x000fe200078e02d1 */
[----:B------:R-:W-:-:S02]  /*d0b0*/  LEA.HI.X.SX32 R169, R185, R14, 0x1, P4 ;  /* 0x0000000eb9a97211 */ /* 0x000fc400020f0eff */
[-C--:B------:R-:W-:Y:S02]  /*d0c0*/  LEA R174, P4, R11, R5.reuse, 0x1 ;  /* 0x000000050bae7211 */ /* 0x080fe400078808ff */
        /* <DEDUP_REMOVED lines=10> */
[-C--:B------:R-:W-:Y:S01]  /*d170*/  LEA.HI.X.SX32 R189, R79, R14.reuse, 0x1, P5 ;  /* 0x0000000e4fbd7211 */ /* 0x080fe200028f0eff */
[C---:B------:R-:W-:Y:S01]  /*d180*/  IMAD R79, R78.reuse, 0x2, R211 ;  /* 0x000000024e4f7824 */ /* 0x040fe200078e02d3 */
[-C--:B------:R-:W-:Y:S02]  /*d190*/  LEA R180, P4, R191, R5.reuse, 0x1 ;  /* 0x00000005bfb47211 */ /* 0x080fe400078808ff */
[-C--:B------:R-:W-:Y:S01]  /*d1a0*/  LEA R184, P3, R195, R5.reuse, 0x1 ;  /* 0x00000005c3b87211 */ /* 0x080fe200078608ff */
[C---:B------:R-:W-:Y:S01]  /*d1b0*/  IMAD R215, R78.reuse, 0x2, R79 ;  /* 0x000000024ed77824 */ /* 0x040fe200078e024f */
[-C--:B------:R-:W-:Y:S02]  /*d1c0*/  LEA.HI.X.SX32 R181, R191, R14.reuse, 0x1, P4 ;  /* 0x0000000ebfb57211 */ /* 0x080fe400020f0eff */
[----:B------:R-:W-:Y:S01]  /*d1d0*/  LEA R186, P4, R197, R5, 0x1 ;  /* 0x00000005c5ba7211 */ /* 0x000fe200078808ff */
[----:B------:R-:W-:Y:S01]  /*d1e0*/  IMAD R217, R78, 0x2, R215 ;  /* 0x000000024ed97824 */ /* 0x000fe200078e02d7 */
[----:B------:R-:W-:-:S02]  /*d1f0*/  LEA.HI.X.SX32 R185, R195, R14, 0x1, P3 ;  /* 0x0000000ec3b97211 */ /* 0x000fc400018f0eff */
[-C--:B------:R-:W-:Y:S02]  /*d200*/  LEA R190, P3, R199, R5.reuse, 0x1 ;  /* 0x00000005c7be7211 */ /* 0x080fe400078608ff */
[-C--:B------:R-:W-:Y:S02]  /*d210*/  LEA.HI.X.SX32 R187, R197, R14.reuse, 0x1, P4 ;  /* 0x0000000ec5bb7211 */ /* 0x080fe400020f0eff */
[-C--:B------:R-:W-:Y:S02]  /*d220*/  LEA R192, P4, R201, R5.reuse, 0x1 ;  /* 0x00000005c9c07211 */ /* 0x080fe400078808ff */
[----:B------:R-:W-:Y:S02]  /*d230*/  LEA.HI.X.SX32 R191, R199, R14, 0x1, P3 ;  /* 0x0000000ec7bf7211 */ /* 0x000fe400018f0eff */
[----:B------:R-:W-:Y:S02]  /*d240*/  LEA R196, P3, R17, R5, 0x1 ;  /* 0x0000000511c47211 */ /* 0x000fe400078608ff */
[----:B------:R-:W-:-:S02]  /*d250*/  LEA R219, R78, R217, 0x1 ;  /* 0x000000d94edb7211 */ /* 0x000fc400078e08ff */
[-C--:B------:R-:W-:Y:S02]  /*d260*/  LEA R194, P5, R203, R5.reuse, 0x1 ;  /* 0x00000005cbc27211 */ /* 0x080fe400078a08ff */
[-C--:B------:R-:W-:Y:S02]  /*d270*/  LEA.HI.X.SX32 R193, R201, R14.reuse, 0x1, P4 ;  /* 0x0000000ec9c17211 */ /* 0x080fe400020f0eff */
[-C--:B------:R-:W-:Y:S02]  /*d280*/  LEA R198, P4, R205, R5.reuse, 0x1 ;  /* 0x00000005cdc67211 */ /* 0x080fe400078808ff */
[-C--:B------:R-:W-:Y:S01]  /*d290*/  LEA.HI.X.SX32 R197, R17, R14.reuse, 0x1, P3 ;  /* 0x0000000e11c57211 */ /* 0x080fe200018f0eff */
        /* <DEDUP_REMOVED lines=8> */
[----:B------:R-:W-:Y:S02]  /*d320*/  LEA R206, P5, R9, R5, 0x1 ;  /* 0x0000000509ce7211 */ /* 0x000fe400078a08ff */
[-C--:B------:R-:W-:Y:S01]  /*d330*/  LEA.HI.X.SX32 R205, R7, R14.reuse, 0x1, P4 ;  /* 0x0000000e07cd7211 */ /* 0x080fe200020f0eff */
[----:B------:R-:W-:Y:S01]  /*d340*/  IMAD R7, R78, 0x2, R223 ;  /* 0x000000024e077824 */ /* 0x000fe200078e02df */
[----:B------:R-:W-:-:S02]  /*d350*/  LEA.HI.X.SX32 R203, R209, R14, 0x1, P3 ;  /* 0x0000000ed1cb7211 */ /* 0x000fc400018f0eff */
[-C--:B------:R-:W-:Y:S01]  /*d360*/  LEA.HI.X.SX32 R207, R9, R14.reuse, 0x1, P5 ;  /* 0x0000000e09cf7211 */ /* 0x080fe200028f0eff */
[C---:B------:R-:W-:Y:S01]  /*d370*/  IMAD R9, R78.reuse, 0x2, R7 ;  /* 0x000000024e097824 */ /* 0x040fe200078e0207 */
[-C--:B------:R-:W-:Y:S02]  /*d380*/  LEA R208, P3, R11, R5.reuse, 0x1 ;  /* 0x000000050bd07211 */ /* 0x080fe400078608ff */
        /* <DEDUP_REMOVED lines=9> */
[-C--:B------:R-:W-:Y:S02]  /*d420*/  LEA R216, P4, R217, R5.reuse, 0x1 ;  /* 0x00000005d9d87211 */ /* 0x080fe400078808ff */
[-C--:B------:R-:W-:Y:S01]  /*d430*/  LEA R214, P3, R215, R5.reuse, 0x1 ;  /* 0x00000005d7d67211 */ /* 0x080fe200078608ff */
[----:B------:R-:W-:Y:S01]  /*d440*/  IMAD R235, R78, 0x2, R233 ;  /* 0x000000024eeb7824 */ /* 0x000fe200078e02e9 */
        /* <DEDUP_REMOVED lines=15> */
[-C--:B------:R-:W-:Y:S02]  /*d540*/  LEA R226, P3, R9, R5.reuse, 0x1 ;  /* 0x0000000509e27211 */ /* 0x080fe400078608ff */
[-C--:B------:R-:W-:Y:S01]  /*d550*/  LEA.HI.X.SX32 R231, R79, R14.reuse, 0x1, P5 ;  /* 0x0000000e4fe77211 */ /* 0x080fe200028f0eff */
[C---:B------:R-:W-:Y:S01]  /*d560*/  IMAD R79, R78.reuse, 0x2, R11 ;  /* 0x000000024e4f7824 */ /* 0x040fe200078e020b */
[----:B------:R-:W-:Y:S02]  /*d570*/  LEA.HI.X.SX32 R227, R9, R14, 0x1, P3 ;  /* 0x0000000e09e37211 */ /* 0x000fe400018f0eff */
[-C--:B------:R-:W-:Y:S01]  /*d580*/  LEA R234, P4, R235, R5.reuse, 0x1 ;  /* 0x00000005ebea7211 */ /* 0x080fe200078808ff */
[----:B------:R-:W-:Y:S01]  /*d590*/  IMAD R78, R78, 0x2, R79 ;  /* 0x000000024e4e7824 */ /* 0x000fe200078e024f */
[----:B------:R-:W-:-:S02]  /*d5a0*/  LEA R232, P3, R233, R5, 0x1 ;  /* 0x00000005e9e87211 */ /* 0x000fc400078608ff */
[-C--:B------:R-:W-:Y:S02]  /*d5b0*/  LEA R236, P5, R7, R5.reuse, 0x1 ;  /* 0x0000000507ec7211 */ /* 0x080fe400078a08ff */
[-C--:B------:R-:W-:Y:S02]  /*d5c0*/  LEA.HI.X.SX32 R235, R235, R14.reuse, 0x1, P4 ;  /* 0x0000000eebeb7211 */ /* 0x080fe400020f0eff */
[----:B------:R-:W-:Y:S02]  /*d5d0*/  PRMT R34, R34, 0x7632, R34 ;  /* 0x0000763222227816 */ /* 0x000fe40000000022 */
[-C--:B------:R-:W-:Y:S02]  /*d5e0*/  LEA.HI.X.SX32 R233, R233, R14.reuse, 0x1, P3 ;  /* 0x0000000ee9e97211 */ /* 0x080fe400018f0eff */
[----:B------:R-:W-:Y:S01]  /*d5f0*/  LEA.HI.X.SX32 R237, R7, R14, 0x1, P5 ;  /* 0x0000000e07ed7211 */ /* 0x000fe200028f0eff */
[----:B------:R1:W-:Y:S01]  /*d600*/  STG.E.U16 desc[UR60][R18.64], R34 ;  /* 0x0000002212007986 */ /* 0x0003e2000c10153c */
[----:B------:R-:W-:-:S02]  /*d610*/  LEA R6, P4, R11, R5, 0x1 ;  /* 0x000000050b067211 */ /* 0x000fc400078808ff */
[----:B------:R-:W-:Y:S02]  /*d620*/  PRMT R35, R35, 0x7632, R35 ;  /* 0x0000763223237816 */ /* 0x000fe40000000023 */
[-C--:B------:R-:W-:Y:S02]  /*d630*/  LEA R8, P3, R17, R5.reuse, 0x1 ;  /* 0x0000000511087211 */ /* 0x080fe400078608ff */
[-C--:B------:R-:W-:Y:S01]  /*d640*/  LEA R4, P5, R79, R5.reuse, 0x1 ;  /* 0x000000054f047211 */ /* 0x080fe200078a08ff */
[----:B------:R2:W-:Y:S01]  /*d650*/  STG.E.U16 desc[UR60][R20.64], R35 ;  /* 0x0000002314007986 */ /* 0x0005e2000c10153c */
[----:B------:R-:W-:Y:S02]  /*d660*/  LEA R10, P6, R78, R5, 0x1 ;  /* 0x000000054e0a7211 */ /* 0x000fe400078c08ff */
[-C--:B------:R-:W-:Y:S01]  /*d670*/  LEA.HI.X.SX32 R7, R11, R14.reuse, 0x1, P4 ;  /* 0x0000000e0b077211 */ /* 0x080fe200020f0eff */
[----:B------:R-:W-:Y:S01]  /*d680*/  STG.E.U16 desc[UR60][R22.64], R36 ;  /* 0x0000002416007986 */ /* 0x000fe2000c10153c */
[----:B------:R-:W-:-:S02]  /*d690*/  LEA.HI.X.SX32 R9, R17, R14, 0x1, P3 ;  /* 0x0000000e11097211 */ /* 0x000fc400018f0eff */
[-C--:B------:R-:W-:Y:S01]  /*d6a0*/  LEA.HI.X.SX32 R5, R79, R14.reuse, 0x1, P5 ;  /* 0x0000000e4f057211 */ /* 0x080fe200028f0eff */
[----:B------:R-:W-:Y:S01]  /*d6b0*/  STG.E.U16 desc[UR60][R24.64], R37 ;  /* 0x0000002518007986 */ /* 0x000fe2000c10153c */
[----:B------:R-:W-:Y:S02]  /*d6c0*/  LEA.HI.X.SX32 R11, R78, R14, 0x1, P6 ;  /* 0x0000000e4e0b7211 */ /* 0x000fe400030f0eff */
[----:B0-----:R-:W-:Y:S01]  /*d6d0*/  PRMT R13, R36, 0x7632, R13 ;  /* 0x00007632240d7816 */ /* 0x001fe2000000000d */
[----:B------:R-:W-:Y:S01]  /*d6e0*/  STG.E.U16 desc[UR60][R26.64], R38 ;  /* 0x000000261a007986 */ /* 0x000fe2000c10153c */
[----:B------:R-:W-:Y:S02]  /*d6f0*/  PRMT R14, R37, 0x7632, R14 ;  /* 0x00007632250e7816 */ /* 0x000fe4000000000e */
[----:B------:R-:W-:Y:S01]  /*d700*/  PRMT R17, R38, 0x7632, R17 ;  /* 0x0000763226117816 */ /* 0x000fe20000000011 */
[----:B------:R-:W-:Y:S01]  /*d710*/  STG.E.U16 desc[UR60][R28.64], R39 ;  /* 0x000000271c007986 */ /* 0x000fe2000c10153c */
[----:B-1----:R-:W-:-:S02]  /*d720*/  PRMT R19, R39, 0x7632, R19 ;  /* 0x0000763227137816 */ /* 0x002fc40000000013 */
[----:B----4-:R-:W-:Y:S01]  /*d730*/  PRMT R12, R40, 0x7632, R12 ;  /* 0x00007632280c7816 */ /* 0x010fe2000000000c */
[----:B------:R0:W-:Y:S01]  /*d740*/  STG.E.U16 desc[UR60][R30.64], R13 ;  /* 0x0000000d1e007986 */ /* 0x0001e2000c10153c */
[----:B------:R-:W-:Y:S02]  /*d750*/  PRMT R18, R41, 0x7632, R18 ;  /* 0x0000763229127816 */ /* 0x000fe40000000012 */
[----:B--2---:R-:W-:Y:S01]  /*d760*/  PRMT R20, R42, 0x7632, R20 ;  /* 0x000076322a147816 */ /* 0x004fe20000000014 */
[----:B------:R1:W-:Y:S01]  /*d770*/  STG.E.U16 desc[UR60][R80.64], R14 ;  /* 0x0000000e50007986 */ /* 0x0003e2000c10153c */
[----:B------:R-:W-:Y:S02]  /*d780*/  PRMT R21, R43, 0x7632, R21 ;  /* 0x000076322b157816 */ /* 0x000fe40000000015 */
[----:B-----5:R-:W-:Y:S01]  /*d790*/  PRMT R79, R60, 0x7632, R79 ;  /* 0x000076323c4f7816 */ /* 0x020fe2000000004f */
[----:B------:R2:W-:Y:S04]  /*d7a0*/  STG.E.U16 desc[UR60][R82.64], R17 ;  /* 0x0000001152007986 */ /* 0x0005e8000c10153c */
[----:B------:R3:W-:Y:S01]  /*d7b0*/  STG.E.U16 desc[UR60][R84.64], R19 ;  /* 0x0000001354007986 */ /* 0x0007e2000c10153c */
[----:B0-----:R-:W-:-:S03]  /*d7c0*/  PRMT R13, R44, 0x7632, R13 ;  /* 0x000076322c0d7816 */ /* 0x001fc6000000000d */
[----:B------:R0:W-:Y:S01]  /*d7d0*/  STG.E.U16 desc[UR60][R86.64], R40 ;  /* 0x0000002856007986 */ /* 0x0001e2000c10153c */
[----:B-1----:R-:W-:Y:S02]  /*d7e0*/  PRMT R14, R45, 0x7632, R14 ;  /* 0x000076322d0e7816 */ /* 0x002fe4000000000e */
[----:B------:R-:W-:Y:S01]  /*d7f0*/  PRMT R80, R61, 0x7632, R80 ;  /* 0x000076323d507816 */ /* 0x000fe20000000050 */
[----:B------:R1:W-:Y:S01]  /*d800*/  STG.E.U16 desc[UR60][R88.64], R41 ;  /* 0x0000002958007986 */ /* 0x0003e2000c10153c */
[----:B--2---:R-:W-:Y:S02]  /*d810*/  PRMT R17, R46, 0x7632, R17 ;  /* 0x000076322e117816 */ /* 0x004fe40000000011 */
[----:B------:R-:W-:Y:S01]  /*d820*/  PRMT R81, R62, 0x7632, R81 ;  /* 0x000076323e517816 */ /* 0x000fe20000000051 */
[----:B------:R2:W-:Y:S01]  /*d830*/  STG.E.U16 desc[UR60][R90.64], R42 ;  /* 0x0000002a5a007986 */ /* 0x0005e2000c10153c */
[----:B---3--:R-:W-:Y:S02]  /*d840*/  PRMT R19, R47, 0x7632, R19 ;  /* 0x000076322f137816 */ /* 0x008fe40000000013 */
[----:B------:R-:W-:Y:S01]  /*d850*/  PRMT R82, R63, 0x7632, R82 ;  /* 0x000076323f527816 */ /* 0x000fe20000000052 */
[----:B------:R-:W-:Y:S01]  /*d860*/  STG.E.U16 desc[UR60][R92.64], R43 ;  /* 0x0000002b5c007986 */ /* 0x000fe2000c10153c */
[----:B0-----:R-:W-:-:S03]  /*d870*/  PRMT R87, R72, 0x7632, R87 ;  /* 0x0000763248577816 */ /* 0x001fc60000000057 */
[----:B------:R0:W-:Y:S01]  /*d880*/  STG.E.U16 desc[UR60][R94.64], R12 ;  /* 0x0000000c5e007986 */ /* 0x0001e2000c10153c */
[----:B-1----:R-:W-:Y:S02]  /*d890*/  PRMT R88, R73, 0x7632, R88 ;  /* 0x0000763249587816 */ /* 0x002fe40000000058 */
[----:B------:R-:W-:Y:S01]  /*d8a0*/  PRMT R89, R74, 0x7632, R89 ;  /* 0x000076324a597816 */ /* 0x000fe20000000059 */
[----:B------:R1:W-:Y:S01]  /*d8b0*/  STG.E.U16 desc[UR60][R96.64], R18 ;  /* 0x0000001260007986 */ /* 0x0003e2000c10153c */
[----:B--2---:R-:W-:-:S03]  /*d8c0*/  PRMT R90, R75, 0x7632, R90 ;  /* 0x000076324b5a7816 */ /* 0x004fc6000000005a */
[----:B------:R2:W-:Y:S04]  /*d8d0*/  STG.E.U16 desc[UR60][R98.64], R20 ;  /* 0x0000001462007986 */ /* 0x0005e8000c10153c */
[----:B------:R3:W-:Y:S01]  /*d8e0*/  STG.E.U16 desc[UR60][R100.64], R21 ;  /* 0x0000001564007986 */ /* 0x0007e2000c10153c */
[----:B0-----:R-:W-:Y:S02]  /*d8f0*/  PRMT R12, R48, 0x7632, R12 ;  /* 0x00007632300c7816 */ /* 0x001fe4000000000c */
[----:B------:R-:W-:Y:S01]  /*d900*/  PRMT R95, R56, 0x7632, R95 ;  /* 0x00007632385f7816 */ /* 0x000fe2000000005f */
[----:B------:R0:W-:Y:S01]  /*d910*/  STG.E.U16 desc[UR60][R102.64], R44 ;  /* 0x0000002c66007986 */ /* 0x0001e2000c10153c */
[----:B-1----:R-:W-:Y:S02]  /*d920*/  PRMT R18, R49, 0x7632, R18 ;  /* 0x0000763231127816 */ /* 0x002fe40000000012 */
[----:B------:R-:W-:Y:S01]  /*d930*/  PRMT R96, R57, 0x7632, R96 ;  /* 0x0000763239607816 */ /* 0x000fe20000000060 */
[----:B------:R1:W-:Y:S01]  /*d940*/  STG.E.U16 desc[UR60][R104.64], R45 ;  /* 0x0000002d68007986 */ /* 0x0003e2000c10153c */
[----:B--2---:R-:W-:-:S02]  /*d950*/  PRMT R20, R50, 0x7632, R20 ;  /* 0x0000763232147816 */ /* 0x004fc40000000014 */
        /* <DEDUP_REMOVED lines=15> */
[----:B------:R-:W-:Y:S01]  /*da50*/  STG.E.U16 desc[UR60][R118.64], R48 ;  /* 0x0000003076007986 */ /* 0x000fe2000c10153c */
[----:B-1----:R-:W-:Y:S02]  /*da60*/  PRMT R14, R53, 0x7632, R14 ;  /* 0x00007632350e7816 */ /* 0x002fe4000000000e */
[----:B------:R-:W-:Y:S01]  /*da70*/  PRMT R112, R65, 0x7632, R112 ;  /* 0x0000763241707816 */ /* 0x000fe20000000070 */
[----:B------:R-:W-:Y:S01]  /*da80*/  STG.E.U16 desc[UR60][R120.64], R49 ;  /* 0x0000003178007986 */ /* 0x000fe2000c10153c */
[----:B--2---:R-:W-:-:S02]  /*da90*/  PRMT R17, R54, 0x7632, R17 ;  /* 0x0000763236117816 */ /* 0x004fc40000000011 */
[----:B------:R-:W-:Y:S01]  /*daa0*/  PRMT R113, R66, 0x7632, R113 ;  /* 0x0000763242717816 */ /* 0x000fe20000000071 */
[----:B------:R-:W-:Y:S01]  /*dab0*/  STG.E.U16 desc[UR60][R122.64], R50 ;  /* 0x000000327a007986 */ /* 0x000fe2000c10153c */
[----:B---3--:R-:W-:Y:S02]  /*dac0*/  PRMT R19, R55, 0x7632, R19 ;  /* 0x0000763237137816 */ /* 0x008fe40000000013 */
[----:B------:R-:W-:Y:S01]  /*dad0*/  PRMT R114, R67, 0x7632, R114 ;  /* 0x0000763243727816 */ /* 0x000fe20000000072 */
[----:B------:R-:W-:Y:S04]  /*dae0*/  STG.E.U16 desc[UR60][R124.64], R51 ;  /* 0x000000337c007986 */ /* 0x000fe8000c10153c */
        /* <DEDUP_REMOVED lines=9> */
[----:B------:R0:W-:Y:S04]  /*db80*/  STG.E.U16 desc[UR60][R144.64], R14 ;  /* 0x0000000e90007986 */ /* 0x0001e8000c10153c */
[----:B------:R-:W-:Y:S04]  /*db90*/  STG.E.U16 desc[UR60][R146.64], R17 ;  /* 0x0000001192007986 */ /* 0x000fe8000c10153c */
[----:B------:R-:W-:Y:S04]  /*dba0*/  STG.E.U16 desc[UR60][R148.64], R19 ;  /* 0x0000001394007986 */ /* 0x000fe8000c10153c */
[----:B------:R1:W2:Y:S01]  /*dbb0*/  LDS.128 R20, [R0] ;  /* 0x0000000000147984 */ /* 0x0002a20000000c00 */
[----:B0-----:R-:W-:-:S03]  /*dbc0*/  FFMA R14, R77, 0.69314718246459960938, R16 ;  /* 0x3f3172184d0e7823 */ /* 0x001fc60000000010 */
[----:B------:R0:W-:Y:S04]  /*dbd0*/  STG.E.U16 desc[UR60][R150.64], R60 ;  /* 0x0000003c96007986 */ /* 0x0001e8000c10153c */
[----:B------:R0:W-:Y:S01]  /*dbe0*/  STG.E.U16 desc[UR60][R152.64], R61 ;  /* 0x0000003d98007986 */ /* 0x0001e2000c10153c */
[----:B-1----:R-:W1:Y:S03]  /*dbf0*/  LDC R0, c[0x0][0x27c] ;  /* 0x00009f00ff007b82 */ /* 0x002e660000000800 */
[----:B------:R0:W-:Y:S04]  /*dc00*/  STG.E.U16 desc[UR60][R154.64], R62 ;  /* 0x0000003e9a007986 */ /* 0x0001e8000c10153c */
[----:B------:R0:W-:Y:S04]  /*dc10*/  STG.E.U16 desc[UR60][R156.64], R63 ;  /* 0x0000003f9c007986 */ /* 0x0001e8000c10153c */
[----:B------:R0:W-:Y:S04]  /*dc20*/  STG.E.U16 desc[UR60][R158.64], R79 ;  /* 0x0000004f9e007986 */ /* 0x0001e8000c10153c */
[----:B------:R0:W-:Y:S04]  /*dc30*/  STG.E.U16 desc[UR60][R160.64], R80 ;  /* 0x00000050a0007986 */ /* 0x0001e8000c10153c */
[----:B------:R0:W-:Y:S04]  /*dc40*/  STG.E.U16 desc[UR60][R162.64], R81 ;  /* 0x00000051a2007986 */ /* 0x0001e8000c10153c */
[----:B------:R0:W-:Y:S04]  /*dc50*/  STG.E.U16 desc[UR60][R164.64], R82 ;  /* 0x00000052a4007986 */ /* 0x0001e8000c10153c */
[----:B------:R0:W-:Y:S04]  /*dc60*/  STG.E.U16 desc[UR60][R166.64], R72 ;  /* 0x00000048a6007986 */ /* 0x0001e8000c10153c */
[----:B------:R0:W-:Y:S01]  /*dc70*/  STG.E.U16 desc[UR60][R168.64], R73 ;  /* 0x00000049a8007986 */ /* 0x0001e2000c10153c */
[----:B--2---:R-:W-:-:S02]  /*dc80*/  PRMT R12, R20, 0x7632, R12 ;  /* 0x00007632140c7816 */ /* 0x004fc4000000000c */
[----:B------:R-:W-:Y:S01]  /*dc90*/  PRMT R13, R21, 0x7632, R13 ;  /* 0x00007632150d7816 */ /* 0x000fe2000000000d */
[----:B------:R0:W-:Y:S01]  /*dca0*/  STG.E.U16 desc[UR60][R170.64], R74 ;  /* 0x0000004aaa007986 */ /* 0x0001e2000c10153c */
[----:B------:R-:W-:Y:S02]  /*dcb0*/  PRMT R17, R22, 0x7632, R17 ;  /* 0x0000763216117816 */ /* 0x000fe40000000011 */
[----:B------:R-:W-:Y:S01]  /*dcc0*/  PRMT R18, R23, 0x7632, R18 ;  /* 0x0000763217127816 */ /* 0x000fe20000000012 */
[----:B------:R0:W-:Y:S04]  /*dcd0*/  STG.E.U16 desc[UR60][R172.64], R75 ;  /* 0x0000004bac007986 */ /* 0x0001e8000c10153c */
        /* <DEDUP_REMOVED lines=36> */
[----:B------:R-:W-:Y:S06]  /*df20*/  BAR.SYNC.DEFER_BLOCKING 0x0 ;  /* 0x0000000000007b1d */ /* 0x000fec0000010000 */
[----:B------:R0:W-:Y:S02]  /*df30*/  STS.64 [R2], R14 ;  /* 0x0000000e02007388 */ /* 0x0001e40000000a00 */
[----:B------:R-:W-:Y:S06]  /*df40*/  BAR.SYNC.DEFER_BLOCKING 0x0 ;  /* 0x0000000000007b1d */ /* 0x000fec0000010000 */
[----:B-1----:R-:W-:Y:S05]  /*df50*/  @P0 EXIT ;  /* 0x000000000000094d */ /* 0x002fea0003800000 */
[----:B------:R-:W1:Y:S01]  /*df60*/  LDS R3, [R3] ;  /* 0x0000000003037984 */ /* 0x000e620000000800 */
[----:B0-----:R-:W0:Y:S01]  /*df70*/  LDC.64 R6, c[0x0][0x230] ;  /* 0x00008c00ff067b82 */ /* 0x001e220000000a00 */
[----:B------:R-:W-:Y:S02]  /*df80*/  IMAD R0, R240, R0, RZ ;  /* 0x00000000f0007224 */ /* 0x000fe400078e02ff */
[----:B------:R-:W-:Y:S02]  /*df90*/  IMAD.SHL.U32 R4, R238, 0x4, RZ ;  /* 0x00000004ee047824 */ /* 0x000fe400078e00ff */
[C---:B------:R-:W-:Y:S02]  /*dfa0*/  IMAD.SHL.U32 R5, R0.reuse, 0x4, RZ ;  /* 0x0000000400057824 */ /* 0x040fe400078e00ff */
[----:B------:R-:W-:-:S04]  /*dfb0*/  IMAD.HI R0, R0, 0x4, RZ ;  /* 0x0000000400007827 */ /* 0x000fc800078e02ff */
[----:B------:R-:W-:Y:S01]  /*dfc0*/  IMAD.HI R2, R238, 0x4, RZ ;  /* 0x00000004ee027827 */ /* 0x000fe200078e02ff */
[----:B0-----:R-:W-:-:S04]  /*dfd0*/  IADD3 R4, P0, P1, R4, R6, R5 ;  /* 0x0000000604047210 */ /* 0x001fc8000791e005 */
[----:B------:R-:W-:-:S05]  /*dfe0*/  IADD3.X R5, R2, R7, R0, P0, P1 ;  /* 0x0000000702057210 */ /* 0x000fca00007e2400 */
[----:B-1----:R-:W-:Y:S01]  /*dff0*/  STG.E desc[UR60][R4.64], R3 ;  /* 0x0000000304007986 */ /* 0x002fe2000c10193c */
[----:B------:R-:W-:Y:S05]  /*e000*/  EXIT ;  /* 0x000000000000794d */ /* 0x000fea0003800000 */
.L_x_2:
[----:B------:R-:W-:-:S00]  /*e010*/  BRA `(.L_x_2) ;  /* 0xfffffffc00fc7947 */ /* 0x000fc0000383ffff */
[----:B------:R-:W-:-:S00]  /*e020*/  NOP ;  /* 0x0000000000007918 */ /* 0x000fc00000000000 */
        /* <DEDUP_REMOVED lines=13> */
.L_x_3:


//--------------------- .nv.global.init           --------------------------
	.section	.nv.global.init,"aw",@progbits
.nv.global.init:
	.type		_$_str,@object
	.size		_$_str,(.L_0 - _$_str)
_$_str:
        /*0000*/ 	.byte	0x5f, 0x5f, 0x43, 0x55, 0x44, 0x41, 0x5f, 0x46, 0x54, 0x5a, 0x00
.L_0:


//--------------------- .nv.shared.attn_fwd       --------------------------
	.section	.nv.shared.attn_fwd,"aw",@nobits
	.sectionflags	@""
	.align	16
	.zero		1024


//--------------------- .nv.shared.reserved.0     --------------------------
	.section	.nv.shared.reserved.0,"aw",@nobits
	.weak		__nv_reservedSMEM_offset_0_alias
	.size		__nv_reservedSMEM_offset_0_alias, 0, 0
	.other		__nv_reservedSMEM_offset_0_alias,@"STO_CUDA_RESERVED_SHARED STV_DEFAULT"
__nv_reservedSMEM_offset_0_alias:
	.zero		0


//--------------------- .nv.constant0.attn_fwd    --------------------------
	.section	.nv.constant0.attn_fwd,"a",@progbits
	.sectionflags	@""
	.align	4
.nv.constant0.attn_fwd:
	.zero		664


//--------------------- SYMBOLS --------------------------

	.type		.nv.reservedSmem.offset0,@object
	.size		.nv.reservedSmem.offset0,0x4
